// auto-generated by cutlass_sweep.gemm — config: {"arch": "sm_90", "cluster_m": 4, "cluster_n": 2, "dtype": "e5m2", "dtype_b": "e5m2", "layout": "nt", "stages": 0, "tile_k": 64, "tile_m": 64, "tile_n": 128}
#include "cutlass/cutlass.h"
#include "cutlass/gemm/collective/collective_builder.hpp"
#include "cutlass/gemm/device/gemm_universal_adapter.h"
#include "cutlass/gemm/kernel/gemm_universal.hpp"
#include "cutlass/epilogue/collective/collective_builder.hpp"

using ElemA = cutlass::float_e5m2_t;
using ElemB = cutlass::float_e5m2_t;
using ElemCD = cutlass::float_e5m2_t;
using Acc  = float;
using TileShape    = cute::Shape<cute::_64, cute::_128, cute::_64>;
using ClusterShape = cute::Shape<cute::_4, cute::_2, cute::_1>;

using CollectiveEpilogue = typename cutlass::epilogue::collective::CollectiveBuilder<
    cutlass::arch::Sm90, cutlass::arch::OpClassTensorOp,
    TileShape, ClusterShape,
    cutlass::epilogue::collective::EpilogueTileAuto,
    Acc, Acc,
    ElemCD, cutlass::layout::RowMajor, 128 / cutlass::sizeof_bits<ElemCD>::value,
    ElemCD, cutlass::layout::RowMajor, 128 / cutlass::sizeof_bits<ElemCD>::value,
    cutlass::epilogue::collective::EpilogueScheduleAuto
  >::CollectiveOp;

using CollectiveMainloop = typename cutlass::gemm::collective::CollectiveBuilder<
    cutlass::arch::Sm90, cutlass::arch::OpClassTensorOp,
    ElemA, cutlass::layout::RowMajor, 128 / cutlass::sizeof_bits<ElemA>::value,
    ElemB, cutlass::layout::ColumnMajor, 128 / cutlass::sizeof_bits<ElemB>::value,
    Acc,
    TileShape, ClusterShape,
    cutlass::gemm::collective::StageCountAutoCarveout<static_cast<int>(sizeof(typename CollectiveEpilogue::SharedStorage))>,
    cutlass::gemm::collective::KernelScheduleAuto
  >::CollectiveOp;

using GemmKernel = cutlass::gemm::kernel::GemmUniversal<
    cute::Shape<int,int,int,int>,
    CollectiveMainloop,
    CollectiveEpilogue
>;
using Gemm = cutlass::gemm::device::GemmUniversalAdapter<GemmKernel>;

// Force the device kernel symbol into the cubin without needing a host main.
auto* _anchor = &cutlass::device_kernel<GemmKernel>;


// ===== COMPILED SASS (sm_90a) =====

	.target	sm_90a

	.elftype	@"ET_EXEC"


//--------------------- .note.nv.tkinfo           --------------------------
	.section	.note.nv.tkinfo,"",@"SHT_NOTE"
	.sectionflags	@"SHF_NOTE_NV_TKINFO"
	.tkinfo
        /*0018*/ 	.word	0x00000002
        /*0030*/ 	.string	""
        /*0030*/ 	.string	"ptxas"
        /*0030*/ 	.string	"Cuda compilation tools, release 13.0, V13.0.88"
        /*0030*/ 	.string	"Build cuda_13.0.r13.0/compiler.36424714_0"
        /*0030*/ 	.string	"-arch sm_90a -m 64 "



//--------------------- .note.nv.cuinfo           --------------------------
	.section	.note.nv.cuinfo,"",@"SHT_NOTE"
	.sectionflags	@"SHF_NOTE_NV_CUINFO"
        /*0018*/ 	.short	0x0002
        /*001a*/ 	.short	0x005a
        /*001c*/ 	.short	0x0082
	.zero		2


//--------------------- .nv.info                  --------------------------
	.section	.nv.info,"",@"SHT_CUDA_INFO"
	.align	4


	//----- nvinfo : EIATTR_REGCOUNT
	.align		4
        /*0000*/ 	.byte	0x04, 0x2f
        /*0002*/ 	.short	(.L_12 - .L_11)
	.align		4
.L_11:
        /*0004*/ 	.word	index@(_ZN7cutlass13device_kernelINS_4gemm6kernel13GemmUniversalIN4cute5tupleIJiiiiEEENS1_10collective13CollectiveMmaINS1_37MainloopSm90TmaGmmaWarpSpecializedFP8ILi18ENS5_IJNS4_1CILi4EEENSA_ILi2EEENSA_ILi1EEEEEENS1_32KernelTmaWarpSpecializedPingpongEEENS5_IJNSA_ILi64EEENSA_ILi128EEESH_EEENS_12float_e5m2_tENS5_IJlSD_lEEESK_SL_NS4_8TiledMMAINS4_8MMA_AtomIJNS4_4SM904GMMA31MMA_64x128x32_F32E5M2E5M2_SS_TNILNSP_7ScaleInE1ELSR_1EEEEEENS4_6LayoutINS5_IJSD_SD_SD_EEENS5_IJNSA_ILi0EEESW_SW_EEEEENS5_IJNS4_10UnderscoreESZ_SZ_EEEEENS4_23SM90_TMA_LOAD_MULTICASTENS4_14ComposedLayoutINS4_7SwizzleILi2ELi4ELi3EEENS4_18smem_ptr_flag_bitsILi8EEENSU_INS5_IJNSA_ILi8EEESH_EEENS5_IJSH_SD_EEEEEEEvNS4_8identityES12_S1C_vS1D_EENS_8epilogue10collective6detail29Sm90TmaWarpSpecializedAdapterINS1G_15DefaultEpilogueISK_SL_SL_NS1F_6thread17LinearCombinationISK_Li1EffLNS1K_9ScaleType4KindE0ELNS_15FloatRoundStyleE2ESK_EENS1_15EpilogueDefaultEEEEEvvEEEEvNT_6ParamsE)
        /*0008*/ 	.word	0x000000a8


	//----- nvinfo : EIATTR_FRAME_SIZE
	.align		4
.L_12:
        /*000c*/ 	.byte	0x04, 0x11
        /*000e*/ 	.short	(.L_14 - .L_13)
	.align		4
.L_13:
        /*0010*/ 	.word	index@(_ZN7cutlass13device_kernelINS_4gemm6kernel13GemmUniversalIN4cute5tupleIJiiiiEEENS1_10collective13CollectiveMmaINS1_37MainloopSm90TmaGmmaWarpSpecializedFP8ILi18ENS5_IJNS4_1CILi4EEENSA_ILi2EEENSA_ILi1EEEEEENS1_32KernelTmaWarpSpecializedPingpongEEENS5_IJNSA_ILi64EEENSA_ILi128EEESH_EEENS_12float_e5m2_tENS5_IJlSD_lEEESK_SL_NS4_8TiledMMAINS4_8MMA_AtomIJNS4_4SM904GMMA31MMA_64x128x32_F32E5M2E5M2_SS_TNILNSP_7ScaleInE1ELSR_1EEEEEENS4_6LayoutINS5_IJSD_SD_SD_EEENS5_IJNSA_ILi0EEESW_SW_EEEEENS5_IJNS4_10UnderscoreESZ_SZ_EEEEENS4_23SM90_TMA_LOAD_MULTICASTENS4_14ComposedLayoutINS4_7SwizzleILi2ELi4ELi3EEENS4_18smem_ptr_flag_bitsILi8EEENSU_INS5_IJNSA_ILi8EEESH_EEENS5_IJSH_SD_EEEEEEEvNS4_8identityES12_S1C_vS1D_EENS_8epilogue10collective6detail29Sm90TmaWarpSpecializedAdapterINS1G_15DefaultEpilogueISK_SL_SL_NS1F_6thread17LinearCombinationISK_Li1EffLNS1K_9ScaleType4KindE0ELNS_15FloatRoundStyleE2ESK_EENS1_15EpilogueDefaultEEEEEvvEEEEvNT_6ParamsE)
        /*0014*/ 	.word	0x00000000


	//----- nvinfo : EIATTR_MIN_STACK_SIZE
	.align		4
.L_14:
        /*0018*/ 	.byte	0x04, 0x12
        /*001a*/ 	.short	(.L_16 - .L_15)
	.align		4
.L_15:
        /*001c*/ 	.word	index@(_ZN7cutlass13device_kernelINS_4gemm6kernel13GemmUniversalIN4cute5tupleIJiiiiEEENS1_10collective13CollectiveMmaINS1_37MainloopSm90TmaGmmaWarpSpecializedFP8ILi18ENS5_IJNS4_1CILi4EEENSA_ILi2EEENSA_ILi1EEEEEENS1_32KernelTmaWarpSpecializedPingpongEEENS5_IJNSA_ILi64EEENSA_ILi128EEESH_EEENS_12float_e5m2_tENS5_IJlSD_lEEESK_SL_NS4_8TiledMMAINS4_8MMA_AtomIJNS4_4SM904GMMA31MMA_64x128x32_F32E5M2E5M2_SS_TNILNSP_7ScaleInE1ELSR_1EEEEEENS4_6LayoutINS5_IJSD_SD_SD_EEENS5_IJNSA_ILi0EEESW_SW_EEEEENS5_IJNS4_10UnderscoreESZ_SZ_EEEEENS4_23SM90_TMA_LOAD_MULTICASTENS4_14ComposedLayoutINS4_7SwizzleILi2ELi4ELi3EEENS4_18smem_ptr_flag_bitsILi8EEENSU_INS5_IJNSA_ILi8EEESH_EEENS5_IJSH_SD_EEEEEEEvNS4_8identityES12_S1C_vS1D_EENS_8epilogue10collective6detail29Sm90TmaWarpSpecializedAdapterINS1G_15DefaultEpilogueISK_SL_SL_NS1F_6thread17LinearCombinationISK_Li1EffLNS1K_9ScaleType4KindE0ELNS_15FloatRoundStyleE2ESK_EENS1_15EpilogueDefaultEEEEEvvEEEEvNT_6ParamsE)
        /*0020*/ 	.word	0x00000000
.L_16:


//--------------------- .nv.compat                --------------------------
	.section	.nv.compat,"",@"SHT_CUDA_COMPAT_INFO"
	.align	4
        /*0000*/ 	.byte	0x02, 0x09, 0x01, 0x00, 0x02, 0x02, 0x04, 0x00, 0x02, 0x05, 0x05, 0x00, 0x03, 0x07, 0x01, 0x01
        /*0010*/ 	.byte	0x02, 0x03, 0x01, 0x00, 0x02, 0x06, 0x01, 0x00, 0x04, 0x0b, 0x08, 0x00, 0x00, 0x00, 0x00, 0x00
        /*0020*/ 	.byte	0x00, 0x00, 0x00, 0x00


//--------------------- .nv.info._ZN7cutlass13device_kernelINS_4gemm6kernel13GemmUniversalIN4cute5tupleIJiiiiEEENS1_10collective13CollectiveMmaINS1_37MainloopSm90TmaGmmaWarpSpecializedFP8ILi18ENS5_IJNS4_1CILi4EEENSA_ILi2EEENSA_ILi1EEEEEENS1_32KernelTmaWarpSpecializedPingpongEEENS5_IJNSA_ILi64EEENSA_ILi128EEESH_EEENS_12float_e5m2_tENS5_IJlSD_lEEESK_SL_NS4_8TiledMMAINS4_8MMA_AtomIJNS4_4SM904GMMA31MMA_64x128x32_F32E5M2E5M2_SS_TNILNSP_7ScaleInE1ELSR_1EEEEEENS4_6LayoutINS5_IJSD_SD_SD_EEENS5_IJNSA_ILi0EEESW_SW_EEEEENS5_IJNS4_10UnderscoreESZ_SZ_EEEEENS4_23SM90_TMA_LOAD_MULTICASTENS4_14ComposedLayoutINS4_7SwizzleILi2ELi4ELi3EEENS4_18smem_ptr_flag_bitsILi8EEENSU_INS5_IJNSA_ILi8EEESH_EEENS5_IJSH_SD_EEEEEEEvNS4_8identityES12_S1C_vS1D_EENS_8epilogue10collective6detail29Sm90TmaWarpSpecializedAdapterINS1G_15DefaultEpilogueISK_SL_SL_NS1F_6thread17LinearCombinationISK_Li1EffLNS1K_9ScaleType4KindE0ELNS_15FloatRoundStyleE2ESK_EENS1_15EpilogueDefaultEEEEEvvEEEEvNT_6ParamsE --------------------------
	.section	.nv.info._ZN7cutlass13device_kernelINS_4gemm6kernel13GemmUniversalIN4cute5tupleIJiiiiEEENS1_10collective13CollectiveMmaINS1_37MainloopSm90TmaGmmaWarpSpecializedFP8ILi18ENS5_IJNS4_1CILi4EEENSA_ILi2EEENSA_ILi1EEEEEENS1_32KernelTmaWarpSpecializedPingpongEEENS5_IJNSA_ILi64EEENSA_ILi128EEESH_EEENS_12float_e5m2_tENS5_IJlSD_lEEESK_SL_NS4_8TiledMMAINS4_8MMA_AtomIJNS4_4SM904GMMA31MMA_64x128x32_F32E5M2E5M2_SS_TNILNSP_7ScaleInE1ELSR_1EEEEEENS4_6LayoutINS5_IJSD_SD_SD_EEENS5_IJNSA_ILi0EEESW_SW_EEEEENS5_IJNS4_10UnderscoreESZ_SZ_EEEEENS4_23SM90_TMA_LOAD_MULTICASTENS4_14ComposedLayoutINS4_7SwizzleILi2ELi4ELi3EEENS4_18smem_ptr_flag_bitsILi8EEENSU_INS5_IJNSA_ILi8EEESH_EEENS5_IJSH_SD_EEEEEEEvNS4_8identityES12_S1C_vS1D_EENS_8epilogue10collective6detail29Sm90TmaWarpSpecializedAdapterINS1G_15DefaultEpilogueISK_SL_SL_NS1F_6thread17LinearCombinationISK_Li1EffLNS1K_9ScaleType4KindE0ELNS_15FloatRoundStyleE2ESK_EENS1_15EpilogueDefaultEEEEEvvEEEEvNT_6ParamsE,"",@"SHT_CUDA_INFO"
	.sectionflags	@""
	.align	4


	//----- nvinfo : EIATTR_CUDA_API_VERSION
	.align		4
        /*0000*/ 	.byte	0x04, 0x37
        /*0002*/ 	.short	(.L_18 - .L_17)
.L_17:
        /*0004*/ 	.word	0x00000082


	//----- nvinfo : EIATTR_KPARAM_INFO
	.align		4
.L_18:
        /*0008*/ 	.byte	0x04, 0x17
        /*000a*/ 	.short	(.L_20 - .L_19)
.L_19:
        /*000c*/ 	.word	0x00000000
        /*0010*/ 	.short	0x0000
        /*0012*/ 	.short	0x0070
        /*0014*/ 	.byte	0x00, 0xf0, 0x01, 0x10


	//----- nvinfo : EIATTR_SPARSE_MMA_MASK
	.align		4
.L_20:
        /*0018*/ 	.byte	0x03, 0x50
        /*001a*/ 	.short	0x0000


	//----- nvinfo : EIATTR_MAXREG_COUNT
	.align		4
        /*001c*/ 	.byte	0x03, 0x1b
        /*001e*/ 	.short	0x00a8


	//----- nvinfo : EIATTR_NUM_BARRIERS
	.align		4
        /*0020*/ 	.byte	0x02, 0x4c
        /*0022*/ 	.byte	0x01
	.zero		1


	//----- nvinfo : EIATTR_MERCURY_ISA_VERSION
	.align		4
        /*0024*/ 	.byte	0x03, 0x5f
        /*0026*/ 	.short	0x0101


	//----- nvinfo : EIATTR_INT_WARP_WIDE_INSTR_OFFSETS
	.align		4
        /*0028*/ 	.byte	0x04, 0x31
        /*002a*/ 	.short	(.L_22 - .L_21)


	//   ....[0]....
.L_21:
        /*002c*/ 	.word	0x000006f0


	//   ....[1]....
        /*0030*/ 	.word	0x00000730


	//   ....[2]....
        /*0034*/ 	.word	0x000007a0


	//   ....[3]....
        /*0038*/ 	.word	0x000007b0


	//   ....[4]....
        /*003c*/ 	.word	0x000007c0


	//   ....[5]....
        /*0040*/ 	.word	0x000007d0


	//   ....[6]....
        /*0044*/ 	.word	0x00000970


	//   ....[7]....
        /*0048*/ 	.word	0x000009d0


	//   ....[8]....
        /*004c*/ 	.word	0x00003320


	//----- nvinfo : EIATTR_COOP_GROUP_MASK_REGIDS
	.align		4
.L_22:
        /*0050*/ 	.byte	0x04, 0x29
        /*0052*/ 	.short	(.L_24 - .L_23)


	//   ....[0]....
.L_23:
        /*0054*/ 	.word	0xffffffff


	//   ....[1]....
        /*0058*/ 	.word	0xffffffff


	//   ....[2]....
        /*005c*/ 	.word	0xffffffff


	//   ....[3]....
        /*0060*/ 	.word	0xffffffff


	//   ....[4]....
        /*0064*/ 	.word	0xffffffff


	//   ....[5]....
        /*0068*/ 	.word	0xffffffff


	//   ....[6]....
        /*006c*/ 	.word	0xffffffff


	//----- nvinfo : EIATTR_COOP_GROUP_INSTR_OFFSETS
	.align		4
.L_24:
        /*0070*/ 	.byte	0x04, 0x28
        /*0072*/ 	.short	(.L_26 - .L_25)


	//   ....[0]....
.L_25:
        /*0074*/ 	.word	0x00000060


	//   ....[1]....
        /*0078*/ 	.word	0x00000070


	//   ....[2]....
        /*007c*/ 	.word	0x00000130


	//   ....[3]....
        /*0080*/ 	.word	0x000004c0


	//   ....[4]....
        /*0084*/ 	.word	0x00000500


	//   ....[5]....
        /*0088*/ 	.word	0x00000590


	//   ....[6]....
        /*008c*/ 	.word	0x00000b60


	//----- nvinfo : EIATTR_REG_RECONFIG
	.align		4
.L_26:
        /*0090*/ 	.byte	0x01, 0x54
	.zero		2


	//----- nvinfo : EIATTR_MBARRIER_INSTR_OFFSETS
	.align		4
        /*0094*/ 	.byte	0x04, 0x39
        /*0096*/ 	.short	(.L_28 - .L_27)


	//   ....[0]....
.L_27:
        /*0098*/ 	.word	0x00000250
        /*009c*/ 	.word	0x000000ff
        /*00a0*/ 	.word	0x00000000
        /*00a4*/ 	.short	0x0100
        /*00a6*/ 	.byte	0x08
	.zero		1


	//   ....[1]....
        /*00a8*/ 	.word	0x00000260
        /*00ac*/ 	.word	0x000000ff
        /*00b0*/ 	.word	0x00000090
        /*00b4*/ 	.short	0x0100
        /*00b6*/ 	.byte	0x08
	.zero		1


	//   ....[2]....
        /*00b8*/ 	.word	0x00000270
        /*00bc*/ 	.word	0x000000ff
        /*00c0*/ 	.word	0x00000008
        /*00c4*/ 	.short	0x0100
        /*00c6*/ 	.byte	0x08
	.zero		1


	//   ....[3]....
        /*00c8*/ 	.word	0x00000280
        /*00cc*/ 	.word	0x000000ff
        /*00d0*/ 	.word	0x00000098
        /*00d4*/ 	.short	0x0100
        /*00d6*/ 	.byte	0x08
	.zero		1


	//   ....[4]....
        /*00d8*/ 	.word	0x00000290
        /*00dc*/ 	.word	0x000000ff
        /*00e0*/ 	.word	0x00000010
        /*00e4*/ 	.short	0x0100
        /*00e6*/ 	.byte	0x08
	.zero		1


	//   ....[5]....
        /*00e8*/ 	.word	0x000002a0
        /*00ec*/ 	.word	0x000000ff
        /*00f0*/ 	.word	0x000000a0
        /*00f4*/ 	.short	0x0100
        /*00f6*/ 	.byte	0x08
	.zero		1


	//   ....[6]....
        /*00f8*/ 	.word	0x000002b0
        /*00fc*/ 	.word	0x000000ff
        /*0100*/ 	.word	0x00000018
        /*0104*/ 	.short	0x0100
        /*0106*/ 	.byte	0x08
	.zero		1


	//   ....[7]....
        /*0108*/ 	.word	0x000002c0
        /*010c*/ 	.word	0x000000ff
        /*0110*/ 	.word	0x000000a8
        /*0114*/ 	.short	0x0100
        /*0116*/ 	.byte	0x08
	.zero		1


	//   ....[8]....
        /*0118*/ 	.word	0x000002d0
        /*011c*/ 	.word	0x000000ff
        /*0120*/ 	.word	0x00000020
        /*0124*/ 	.short	0x0100
        /*0126*/ 	.byte	0x08
	.zero		1


	//   ....[9]....
        /*0128*/ 	.word	0x000002e0
        /*012c*/ 	.word	0x000000ff
        /*0130*/ 	.word	0x000000b0
        /*0134*/ 	.short	0x0100
        /*0136*/ 	.byte	0x08
	.zero		1


	//   ....[10]....
        /*0138*/ 	.word	0x000002f0
        /*013c*/ 	.word	0x000000ff
        /*0140*/ 	.word	0x00000028
        /*0144*/ 	.short	0x0100
        /*0146*/ 	.byte	0x08
	.zero		1


	//   ....[11]....
        /*0148*/ 	.word	0x00000300
        /*014c*/ 	.word	0x000000ff
        /*0150*/ 	.word	0x000000b8
        /*0154*/ 	.short	0x0100
        /*0156*/ 	.byte	0x08
	.zero		1


	//   ....[12]....
        /*0158*/ 	.word	0x00000310
        /*015c*/ 	.word	0x000000ff
        /*0160*/ 	.word	0x00000030
        /*0164*/ 	.short	0x0100
        /*0166*/ 	.byte	0x08
	.zero		1


	//   ....[13]....
        /*0168*/ 	.word	0x00000320
        /*016c*/ 	.word	0x000000ff
        /*0170*/ 	.word	0x000000c0
        /*0174*/ 	.short	0x0100
        /*0176*/ 	.byte	0x08
	.zero		1


	//   ....[14]....
        /*0178*/ 	.word	0x00000330
        /*017c*/ 	.word	0x000000ff
        /*0180*/ 	.word	0x00000038
        /*0184*/ 	.short	0x0100
        /*0186*/ 	.byte	0x08
	.zero		1


	//   ....[15]....
        /*0188*/ 	.word	0x00000340
        /*018c*/ 	.word	0x000000ff
        /*0190*/ 	.word	0x000000c8
        /*0194*/ 	.short	0x0100
        /*0196*/ 	.byte	0x08
	.zero		1


	//   ....[16]....
        /*0198*/ 	.word	0x00000350
        /*019c*/ 	.word	0x000000ff
        /*01a0*/ 	.word	0x00000040
        /*01a4*/ 	.short	0x0100
        /*01a6*/ 	.byte	0x08
	.zero		1


	//   ....[17]....
        /*01a8*/ 	.word	0x00000360
        /*01ac*/ 	.word	0x000000ff
        /*01b0*/ 	.word	0x000000d0
        /*01b4*/ 	.short	0x0100
        /*01b6*/ 	.byte	0x08
	.zero		1


	//   ....[18]....
        /*01b8*/ 	.word	0x00000370
        /*01bc*/ 	.word	0x000000ff
        /*01c0*/ 	.word	0x00000048
        /*01c4*/ 	.short	0x0100
        /*01c6*/ 	.byte	0x08
	.zero		1


	//   ....[19]....
        /*01c8*/ 	.word	0x00000380
        /*01cc*/ 	.word	0x000000ff
        /*01d0*/ 	.word	0x000000d8
        /*01d4*/ 	.short	0x0100
        /*01d6*/ 	.byte	0x08
	.zero		1


	//   ....[20]....
        /*01d8*/ 	.word	0x00000390
        /*01dc*/ 	.word	0x000000ff
        /*01e0*/ 	.word	0x00000050
        /*01e4*/ 	.short	0x0100
        /*01e6*/ 	.byte	0x08
	.zero		1


	//   ....[21]....
        /*01e8*/ 	.word	0x000003a0
        /*01ec*/ 	.word	0x000000ff
        /*01f0*/ 	.word	0x000000e0
        /*01f4*/ 	.short	0x0100
        /*01f6*/ 	.byte	0x08
	.zero		1


	//   ....[22]....
        /*01f8*/ 	.word	0x000003b0
        /*01fc*/ 	.word	0x000000ff
        /*0200*/ 	.word	0x00000058
        /*0204*/ 	.short	0x0100
        /*0206*/ 	.byte	0x08
	.zero		1


	//   ....[23]....
        /*0208*/ 	.word	0x000003c0
        /*020c*/ 	.word	0x000000ff
        /*0210*/ 	.word	0x000000e8
        /*0214*/ 	.short	0x0100
        /*0216*/ 	.byte	0x08
	.zero		1


	//   ....[24]....
        /*0218*/ 	.word	0x000003d0
        /*021c*/ 	.word	0x000000ff
        /*0220*/ 	.word	0x00000060
        /*0224*/ 	.short	0x0100
        /*0226*/ 	.byte	0x08
	.zero		1


	//   ....[25]....
        /*0228*/ 	.word	0x000003e0
        /*022c*/ 	.word	0x000000ff
        /*0230*/ 	.word	0x000000f0
        /*0234*/ 	.short	0x0100
        /*0236*/ 	.byte	0x08
	.zero		1


	//   ....[26]....
        /*0238*/ 	.word	0x000003f0
        /*023c*/ 	.word	0x000000ff
        /*0240*/ 	.word	0x00000068
        /*0244*/ 	.short	0x0100
        /*0246*/ 	.byte	0x08
	.zero		1


	//   ....[27]....
        /*0248*/ 	.word	0x00000400
        /*024c*/ 	.word	0x000000ff
        /*0250*/ 	.word	0x000000f8
        /*0254*/ 	.short	0x0100
        /*0256*/ 	.byte	0x08
	.zero		1


	//   ....[28]....
        /*0258*/ 	.word	0x00000410
        /*025c*/ 	.word	0x000000ff
        /*0260*/ 	.word	0x00000070
        /*0264*/ 	.short	0x0100
        /*0266*/ 	.byte	0x08
	.zero		1


	//   ....[29]....
        /*0268*/ 	.word	0x00000420
        /*026c*/ 	.word	0x000000ff
        /*0270*/ 	.word	0x00000100
        /*0274*/ 	.short	0x0100
        /*0276*/ 	.byte	0x08
	.zero		1


	//   ....[30]....
        /*0278*/ 	.word	0x00000430
        /*027c*/ 	.word	0x000000ff
        /*0280*/ 	.word	0x00000078
        /*0284*/ 	.short	0x0100
        /*0286*/ 	.byte	0x08
	.zero		1


	//   ....[31]....
        /*0288*/ 	.word	0x00000440
        /*028c*/ 	.word	0x000000ff
        /*0290*/ 	.word	0x00000108
        /*0294*/ 	.short	0x0100
        /*0296*/ 	.byte	0x08
	.zero		1


	//   ....[32]....
        /*0298*/ 	.word	0x00000450
        /*029c*/ 	.word	0x000000ff
        /*02a0*/ 	.word	0x00000080
        /*02a4*/ 	.short	0x0100
        /*02a6*/ 	.byte	0x08
	.zero		1


	//   ....[33]....
        /*02a8*/ 	.word	0x00000460
        /*02ac*/ 	.word	0x000000ff
        /*02b0*/ 	.word	0x00000110
        /*02b4*/ 	.short	0x0100
        /*02b6*/ 	.byte	0x08
	.zero		1


	//   ....[34]....
        /*02b8*/ 	.word	0x00000470
        /*02bc*/ 	.word	0x000000ff
        /*02c0*/ 	.word	0x00000088
        /*02c4*/ 	.short	0x0100
        /*02c6*/ 	.byte	0x08
	.zero		1


	//   ....[35]....
        /*02c8*/ 	.word	0x00000480
        /*02cc*/ 	.word	0x000000ff
        /*02d0*/ 	.word	0x00000118
        /*02d4*/ 	.short	0x0100
        /*02d6*/ 	.byte	0x08
	.zero		1


	//   ....[36]....
        /*02d8*/ 	.word	0x000009c0
        /*02dc*/ 	.word	0x000000ff
        /*02e0*/ 	.word	0x00000150
        /*02e4*/ 	.short	0x0100
        /*02e6*/ 	.byte	0x08
	.zero		1


	//   ....[37]....
        /*02e8*/ 	.word	0x00000a70
        /*02ec*/ 	.word	0x000000ff
        /*02f0*/ 	.word	0x00000158
        /*02f4*/ 	.short	0x0100
        /*02f6*/ 	.byte	0x08
	.zero		1


	//   ....[38]....
        /*02f8*/ 	.word	0x00000ae0
        /*02fc*/ 	.word	0x000000ff
        /*0300*/ 	.word	0x00000130
        /*0304*/ 	.short	0x0100
        /*0306*/ 	.byte	0x09
	.zero		1


	//   ....[39]....
        /*0308*/ 	.word	0x00000af0
        /*030c*/ 	.word	0x000000ff
        /*0310*/ 	.word	0x00000138
        /*0314*/ 	.short	0x0100
        /*0316*/ 	.byte	0x09
	.zero		1


	//   ....[40]....
        /*0318*/ 	.word	0x00000b00
        /*031c*/ 	.word	0x000000ff
        /*0320*/ 	.word	0x00000140
        /*0324*/ 	.short	0x0100
        /*0326*/ 	.byte	0x09
	.zero		1


	//   ....[41]....
        /*0328*/ 	.word	0x00000b10
        /*032c*/ 	.word	0x000000ff
        /*0330*/ 	.word	0x00000148
        /*0334*/ 	.short	0x0100
        /*0336*/ 	.byte	0x09
	.zero		1


	//   ....[42]....
        /*0338*/ 	.word	0x00001870
        /*033c*/ 	.word	0x000000ff
        /*0340*/ 	.word	0xfffffff8
        /*0344*/ 	.short	0x010a
        /*0346*/ 	.byte	0x0f
	.zero		1


	//   ....[43]....
        /*0348*/ 	.word	0x00001d50
        /*034c*/ 	.word	0x000000ff
        /*0350*/ 	.word	0x00000000
        /*0354*/ 	.short	0x010a
        /*0356*/ 	.byte	0x06
	.zero		1


	//   ....[44]....
        /*0358*/ 	.word	0x00001d90
        /*035c*/ 	.word	0x000000ff
        /*0360*/ 	.word	0x00000000
        /*0364*/ 	.short	0x010a
        /*0366*/ 	.byte	0x06
	.zero		1


	//   ....[45]....
        /*0368*/ 	.word	0x00002690
        /*036c*/ 	.word	0x000000ff
        /*0370*/ 	.word	0x00000000
        /*0374*/ 	.short	0x010a
        /*0376*/ 	.byte	0x09
	.zero		1


	//   ....[46]....
        /*0378*/ 	.word	0x000026d0
        /*037c*/ 	.word	0x000000ff
        /*0380*/ 	.word	0x00000000
        /*0384*/ 	.short	0x010a
        /*0386*/ 	.byte	0x09
	.zero		1


	//   ....[47]....
        /*0388*/ 	.word	0x00002d30
        /*038c*/ 	.word	0x00000015
        /*0390*/ 	.word	0x00000000
        /*0394*/ 	.short	0x0101
        /*0396*/ 	.byte	0x3f
	.zero		1


	//   ....[48]....
        /*0398*/ 	.word	0x000032b0
        /*039c*/ 	.word	0x00000013
        /*03a0*/ 	.word	0x00000000
        /*03a4*/ 	.short	0x0101
        /*03a6*/ 	.byte	0x15
	.zero		1


	//   ....[49]....
        /*03a8*/ 	.word	0x000033c0
        /*03ac*/ 	.word	0x00000013
        /*03b0*/ 	.word	0x00000000
        /*03b4*/ 	.short	0x0101
        /*03b6*/ 	.byte	0x3f
	.zero		1


	//   ....[50]....
        /*03b8*/ 	.word	0x00003480
        /*03bc*/ 	.word	0x000000ff
        /*03c0*/ 	.word	0x00000008
        /*03c4*/ 	.short	0x010a
        /*03c6*/ 	.byte	0x0f
	.zero		1


	//   ....[51]....
        /*03c8*/ 	.word	0x00007d20
        /*03cc*/ 	.word	0x00000004
        /*03d0*/ 	.word	0x00000000
        /*03d4*/ 	.short	0x0101
        /*03d6*/ 	.byte	0x15
	.zero		1


	//   ....[52]....
        /*03d8*/ 	.word	0x00008770
        /*03dc*/ 	.word	0x00000013
        /*03e0*/ 	.word	0x00000090
        /*03e4*/ 	.short	0x010a
        /*03e6*/ 	.byte	0x3f
	.zero		1


	//   ....[53]....
        /*03e8*/ 	.word	0x00008b20
        /*03ec*/ 	.word	0x0000000a
        /*03f0*/ 	.word	0x00000158
        /*03f4*/ 	.short	0x0101
        /*03f6*/ 	.byte	0x3f
	.zero		1


	//   ....[54]....
        /*03f8*/ 	.word	0x00009280
        /*03fc*/ 	.word	0x00000005
        /*0400*/ 	.word	0x00000000
        /*0404*/ 	.short	0x010a
        /*0406*/ 	.byte	0x3f
	.zero		1


	//   ....[55]....
        /*0408*/ 	.word	0x00009300
        /*040c*/ 	.word	0x00000007
        /*0410*/ 	.word	0x00000000
        /*0414*/ 	.short	0x010a
        /*0416*/ 	.byte	0x3f
	.zero		1


	//   ....[56]....
        /*0418*/ 	.word	0x00009390
        /*041c*/ 	.word	0x00000006
        /*0420*/ 	.word	0x00000000
        /*0424*/ 	.short	0x010a
        /*0426*/ 	.byte	0x3f
	.zero		1


	//   ....[57]....
        /*0428*/ 	.word	0x00009420
        /*042c*/ 	.word	0x00000009
        /*0430*/ 	.word	0x00000000
        /*0434*/ 	.short	0x010a
        /*0436*/ 	.byte	0x3f
	.zero		1


	//   ....[58]....
        /*0438*/ 	.word	0x000094b0
        /*043c*/ 	.word	0x00000006
        /*0440*/ 	.word	0x00000000
        /*0444*/ 	.short	0x010a
        /*0446*/ 	.byte	0x3f
	.zero		1


	//   ....[59]....
        /*0448*/ 	.word	0x00009540
        /*044c*/ 	.word	0x00000009
        /*0450*/ 	.word	0x00000000
        /*0454*/ 	.short	0x010a
        /*0456*/ 	.byte	0x3f
	.zero		1


	//   ....[60]....
        /*0458*/ 	.word	0x000095d0
        /*045c*/ 	.word	0x00000006
        /*0460*/ 	.word	0x00000000
        /*0464*/ 	.short	0x010a
        /*0466*/ 	.byte	0x3f
	.zero		1


	//   ....[61]....
        /*0468*/ 	.word	0x00009660
        /*046c*/ 	.word	0x00000009
        /*0470*/ 	.word	0x00000000
        /*0474*/ 	.short	0x010a
        /*0476*/ 	.byte	0x3f
	.zero		1


	//   ....[62]....
        /*0478*/ 	.word	0x000096f0
        /*047c*/ 	.word	0x00000006
        /*0480*/ 	.word	0x00000000
        /*0484*/ 	.short	0x010a
        /*0486*/ 	.byte	0x3f
	.zero		1


	//   ....[63]....
        /*0488*/ 	.word	0x00009780
        /*048c*/ 	.word	0x00000009
        /*0490*/ 	.word	0x00000000
        /*0494*/ 	.short	0x010a
        /*0496*/ 	.byte	0x3f
	.zero		1


	//   ....[64]....
        /*0498*/ 	.word	0x00009810
        /*049c*/ 	.word	0x00000006
        /*04a0*/ 	.word	0x00000000
        /*04a4*/ 	.short	0x010a
        /*04a6*/ 	.byte	0x3f
	.zero		1


	//   ....[65]....
        /*04a8*/ 	.word	0x000098a0
        /*04ac*/ 	.word	0x00000009
        /*04b0*/ 	.word	0x00000000
        /*04b4*/ 	.short	0x010a
        /*04b6*/ 	.byte	0x3f
	.zero		1


	//   ....[66]....
        /*04b8*/ 	.word	0x00009930
        /*04bc*/ 	.word	0x00000006
        /*04c0*/ 	.word	0x00000000
        /*04c4*/ 	.short	0x010a
        /*04c6*/ 	.byte	0x3f
	.zero		1


	//   ....[67]....
        /*04c8*/ 	.word	0x000099c0
        /*04cc*/ 	.word	0x00000009
        /*04d0*/ 	.word	0x00000000
        /*04d4*/ 	.short	0x010a
        /*04d6*/ 	.byte	0x3f
	.zero		1


	//   ....[68]....
        /*04d8*/ 	.word	0x00009a50
        /*04dc*/ 	.word	0x00000006
        /*04e0*/ 	.word	0x00000000
        /*04e4*/ 	.short	0x010a
        /*04e6*/ 	.byte	0x3f
	.zero		1


	//   ....[69]....
        /*04e8*/ 	.word	0x00009ae0
        /*04ec*/ 	.word	0x00000009
        /*04f0*/ 	.word	0x00000000
        /*04f4*/ 	.short	0x010a
        /*04f6*/ 	.byte	0x3f
	.zero		1


	//   ....[70]....
        /*04f8*/ 	.word	0x00009b70
        /*04fc*/ 	.word	0x00000006
        /*0500*/ 	.word	0x00000000
        /*0504*/ 	.short	0x010a
        /*0506*/ 	.byte	0x3f
	.zero		1


	//   ....[71]....
        /*0508*/ 	.word	0x00009c00
        /*050c*/ 	.word	0x00000003
        /*0510*/ 	.word	0x00000000
        /*0514*/ 	.short	0x010a
        /*0516*/ 	.byte	0x3f
	.zero		1


	//   ....[72]....
        /*0518*/ 	.word	0x00009c70
        /*051c*/ 	.word	0x00000013
        /*0520*/ 	.word	0xfffffff8
        /*0524*/ 	.short	0x010a
        /*0526*/ 	.byte	0x3f
	.zero		1


	//   ....[73]....
        /*0528*/ 	.word	0x00009cd0
        /*052c*/ 	.word	0x00000013
        /*0530*/ 	.word	0x00000000
        /*0534*/ 	.short	0x010a
        /*0536*/ 	.byte	0x3f
	.zero		1


	//   ....[74]....
        /*0538*/ 	.word	0x00009d30
        /*053c*/ 	.word	0x00000015
        /*0540*/ 	.word	0x00000000
        /*0544*/ 	.short	0x010a
        /*0546*/ 	.byte	0x3f
	.zero		1


	//   ....[75]....
        /*0548*/ 	.word	0x00009d90
        /*054c*/ 	.word	0x00000013
        /*0550*/ 	.word	0x00000008
        /*0554*/ 	.short	0x010a
        /*0556*/ 	.byte	0x3f
	.zero		1


	//   ....[76]....
        /*0558*/ 	.word	0x00009e60
        /*055c*/ 	.word	0x00000013
        /*0560*/ 	.word	0x00000090
        /*0564*/ 	.short	0x010a
        /*0566*/ 	.byte	0x3f
	.zero		1


	//   ....[77]....
        /*0568*/ 	.word	0x00009f40
        /*056c*/ 	.word	0x00000005
        /*0570*/ 	.word	0x00000000
        /*0574*/ 	.short	0x010a
        /*0576*/ 	.byte	0x3f
	.zero		1


	//   ....[78]....
        /*0578*/ 	.word	0x00009f90
        /*057c*/ 	.word	0x00000007
        /*0580*/ 	.word	0x00000000
        /*0584*/ 	.short	0x010a
        /*0586*/ 	.byte	0x3f
	.zero		1


	//   ....[79]....
        /*0588*/ 	.word	0x00009fe0
        /*058c*/ 	.word	0x00000006
        /*0590*/ 	.word	0x00000000
        /*0594*/ 	.short	0x010a
        /*0596*/ 	.byte	0x3f
	.zero		1


	//   ....[80]....
        /*0598*/ 	.word	0x0000a030
        /*059c*/ 	.word	0x00000009
        /*05a0*/ 	.word	0x00000000
        /*05a4*/ 	.short	0x010a
        /*05a6*/ 	.byte	0x3f
	.zero		1


	//   ....[81]....
        /*05a8*/ 	.word	0x0000a080
        /*05ac*/ 	.word	0x00000006
        /*05b0*/ 	.word	0x00000000
        /*05b4*/ 	.short	0x010a
        /*05b6*/ 	.byte	0x3f
	.zero		1


	//   ....[82]....
        /*05b8*/ 	.word	0x0000a0d0
        /*05bc*/ 	.word	0x00000009
        /*05c0*/ 	.word	0x00000000
        /*05c4*/ 	.short	0x010a
        /*05c6*/ 	.byte	0x3f
	.zero		1


	//   ....[83]....
        /*05c8*/ 	.word	0x0000a120
        /*05cc*/ 	.word	0x00000006
        /*05d0*/ 	.word	0x00000000
        /*05d4*/ 	.short	0x010a
        /*05d6*/ 	.byte	0x3f
	.zero		1


	//   ....[84]....
        /*05d8*/ 	.word	0x0000a170
        /*05dc*/ 	.word	0x00000009
        /*05e0*/ 	.word	0x00000000
        /*05e4*/ 	.short	0x010a
        /*05e6*/ 	.byte	0x3f
	.zero		1


	//   ....[85]....
        /*05e8*/ 	.word	0x0000a1c0
        /*05ec*/ 	.word	0x00000006
        /*05f0*/ 	.word	0x00000000
        /*05f4*/ 	.short	0x010a
        /*05f6*/ 	.byte	0x3f
	.zero		1


	//   ....[86]....
        /*05f8*/ 	.word	0x0000a210
        /*05fc*/ 	.word	0x00000009
        /*0600*/ 	.word	0x00000000
        /*0604*/ 	.short	0x010a
        /*0606*/ 	.byte	0x3f
	.zero		1


	//   ....[87]....
        /*0608*/ 	.word	0x0000a260
        /*060c*/ 	.word	0x00000006
        /*0610*/ 	.word	0x00000000
        /*0614*/ 	.short	0x010a
        /*0616*/ 	.byte	0x3f
	.zero		1


	//   ....[88]....
        /*0618*/ 	.word	0x0000a2b0
        /*061c*/ 	.word	0x00000009
        /*0620*/ 	.word	0x00000000
        /*0624*/ 	.short	0x010a
        /*0626*/ 	.byte	0x3f
	.zero		1


	//   ....[89]....
        /*0628*/ 	.word	0x0000a300
        /*062c*/ 	.word	0x00000006
        /*0630*/ 	.word	0x00000000
        /*0634*/ 	.short	0x010a
        /*0636*/ 	.byte	0x3f
	.zero		1


	//   ....[90]....
        /*0638*/ 	.word	0x0000a350
        /*063c*/ 	.word	0x00000009
        /*0640*/ 	.word	0x00000000
        /*0644*/ 	.short	0x010a
        /*0646*/ 	.byte	0x3f
	.zero		1


	//   ....[91]....
        /*0648*/ 	.word	0x0000a3a0
        /*064c*/ 	.word	0x00000006
        /*0650*/ 	.word	0x00000000
        /*0654*/ 	.short	0x010a
        /*0656*/ 	.byte	0x3f
	.zero		1


	//   ....[92]....
        /*0658*/ 	.word	0x0000a3f0
        /*065c*/ 	.word	0x00000009
        /*0660*/ 	.word	0x00000000
        /*0664*/ 	.short	0x010a
        /*0666*/ 	.byte	0x3f
	.zero		1


	//   ....[93]....
        /*0668*/ 	.word	0x0000a440
        /*066c*/ 	.word	0x00000006
        /*0670*/ 	.word	0x00000000
        /*0674*/ 	.short	0x010a
        /*0676*/ 	.byte	0x3f
	.zero		1


	//----- nvinfo : EIATTR_NUM_MBARRIERS
	.align		4
.L_28:
        /*0678*/ 	.byte	0x03, 0x38
        /*067a*/ 	.short	0x002a


	//----- nvinfo : EIATTR_EXIT_INSTR_OFFSETS
	.align		4
        /*067c*/ 	.byte	0x04, 0x1c
        /*067e*/ 	.short	(.L_30 - .L_29)


	//   ....[0]....
.L_29:
        /*0680*/ 	.word	0x000015b0


	//   ....[1]....
        /*0684*/ 	.word	0x00001610


	//   ....[2]....
        /*0688*/ 	.word	0x00008330


	//   ....[3]....
        /*068c*/ 	.word	0x00008360


	//   ....[4]....
        /*0690*/ 	.word	0x00009c50


	//----- nvinfo : EIATTR_MAX_THREADS
	.align		4
.L_30:
        /*0694*/ 	.byte	0x04, 0x05
        /*0696*/ 	.short	(.L_32 - .L_31)
.L_31:
        /*0698*/ 	.word	0x00000180
        /*069c*/ 	.word	0x00000001
        /*06a0*/ 	.word	0x00000001


	//----- nvinfo : EIATTR_CRS_STACK_SIZE
	.align		4
.L_32:
        /*06a4*/ 	.byte	0x04, 0x1e
        /*06a6*/ 	.short	(.L_34 - .L_33)
.L_33:
        /*06a8*/ 	.word	0x00000000


	//----- nvinfo : EIATTR_CBANK_PARAM_SIZE
	.align		4
.L_34:
        /*06ac*/ 	.byte	0x03, 0x19
        /*06ae*/ 	.short	0x0470


	//----- nvinfo : EIATTR_PARAM_CBANK
	.align		4
        /*06b0*/ 	.byte	0x04, 0x0a
        /*06b2*/ 	.short	(.L_36 - .L_35)
	.align		4
.L_35:
        /*06b4*/ 	.word	index@(.nv.constant0._ZN7cutlass13device_kernelINS_4gemm6kernel13GemmUniversalIN4cute5tupleIJiiiiEEENS1_10collective13CollectiveMmaINS1_37MainloopSm90TmaGmmaWarpSpecializedFP8ILi18ENS5_IJNS4_1CILi4EEENSA_ILi2EEENSA_ILi1EEEEEENS1_32KernelTmaWarpSpecializedPingpongEEENS5_IJNSA_ILi64EEENSA_ILi128EEESH_EEENS_12float_e5m2_tENS5_IJlSD_lEEESK_SL_NS4_8TiledMMAINS4_8MMA_AtomIJNS4_4SM904GMMA31MMA_64x128x32_F32E5M2E5M2_SS_TNILNSP_7ScaleInE1ELSR_1EEEEEENS4_6LayoutINS5_IJSD_SD_SD_EEENS5_IJNSA_ILi0EEESW_SW_EEEEENS5_IJNS4_10UnderscoreESZ_SZ_EEEEENS4_23SM90_TMA_LOAD_MULTICASTENS4_14ComposedLayoutINS4_7SwizzleILi2ELi4ELi3EEENS4_18smem_ptr_flag_bitsILi8EEENSU_INS5_IJNSA_ILi8EEESH_EEENS5_IJSH_SD_EEEEEEEvNS4_8identityES12_S1C_vS1D_EENS_8epilogue10collective6detail29Sm90TmaWarpSpecializedAdapterINS1G_15DefaultEpilogueISK_SL_SL_NS1F_6thread17LinearCombinationISK_Li1EffLNS1K_9ScaleType4KindE0ELNS_15FloatRoundStyleE2ESK_EENS1_15EpilogueDefaultEEEEEvvEEEEvNT_6ParamsE)
        /*06b8*/ 	.short	0x0210
        /*06ba*/ 	.short	0x0470


	//----- nvinfo : EIATTR_SW_WAR
	.align		4
.L_36:
        /*06bc*/ 	.byte	0x04, 0x36
        /*06be*/ 	.short	(.L_38 - .L_37)
.L_37:
        /*06c0*/ 	.word	0x00000008
.L_38:


//--------------------- .nv.callgraph             --------------------------
	.section	.nv.callgraph,"",@"SHT_CUDA_CALLGRAPH"
	.align	4
	.sectionentsize	8
	.align		4
        /*0000*/ 	.word	0x00000000
	.align		4
        /*0004*/ 	.word	0xffffffff
	.align		4
        /*0008*/ 	.word	0x00000000
	.align		4
        /*000c*/ 	.word	0xfffffffe
	.align		4
        /*0010*/ 	.word	0x00000000
	.align		4
        /*0014*/ 	.word	0xfffffffd
	.align		4
        /*0018*/ 	.word	0x00000000
	.align		4
        /*001c*/ 	.word	0xfffffffc


//--------------------- .nv.constant4             --------------------------
	.section	.nv.constant4,"a",@progbits
	.align	8
	.align		8
.nv.constant4:
        /*0000*/ 	.dword	_ZN40_INTERNAL_b05331c3_4_k_cu_410f8009_188624cuda3std3__45__cpo5beginE
	.align		8
        /*0008*/ 	.dword	_ZN40_INTERNAL_b05331c3_4_k_cu_410f8009_188624cuda3std3__45__cpo3endE
	.align		8
        /*0010*/ 	.dword	_ZN40_INTERNAL_b05331c3_4_k_cu_410f8009_188624cuda3std3__45__cpo6cbeginE
	.align		8
        /*0018*/ 	.dword	_ZN40_INTERNAL_b05331c3_4_k_cu_410f8009_188624cuda3std3__45__cpo4cendE
	.align		8
        /*0020*/ 	.dword	_ZN40_INTERNAL_b05331c3_4_k_cu_410f8009_188624cuda3std3__442_GLOBAL__N__b05331c3_4_k_cu_410f8009_188626ignoreE
	.align		8
        /*0028*/ 	.dword	_ZN40_INTERNAL_b05331c3_4_k_cu_410f8009_188624cuda3std3__419piecewise_constructE
	.align		8
        /*0030*/ 	.dword	_ZN40_INTERNAL_b05331c3_4_k_cu_410f8009_188624cuda3std3__48in_placeE
	.align		8
        /*0038*/ 	.dword	_ZN40_INTERNAL_b05331c3_4_k_cu_410f8009_188624cuda3std6ranges3__45__cpo4swapE
	.align		8
        /*0040*/ 	.dword	_ZN40_INTERNAL_b05331c3_4_k_cu_410f8009_188624cuda3std6ranges3__45__cpo9iter_moveE
	.align		8
        /*0048*/ 	.dword	_ZN40_INTERNAL_b05331c3_4_k_cu_410f8009_188624cute7productE
	.align		8
        /*0050*/ 	.dword	_ZN40_INTERNAL_b05331c3_4_k_cu_410f8009_188624cute1_E


//--------------------- .text._ZN7cutlass13device_kernelINS_4gemm6kernel13GemmUniversalIN4cute5tupleIJiiiiEEENS1_10collective13CollectiveMmaINS1_37MainloopSm90TmaGmmaWarpSpecializedFP8ILi18ENS5_IJNS4_1CILi4EEENSA_ILi2EEENSA_ILi1EEEEEENS1_32KernelTmaWarpSpecializedPingpongEEENS5_IJNSA_ILi64EEENSA_ILi128EEESH_EEENS_12float_e5m2_tENS5_IJlSD_lEEESK_SL_NS4_8TiledMMAINS4_8MMA_AtomIJNS4_4SM904GMMA31MMA_64x128x32_F32E5M2E5M2_SS_TNILNSP_7ScaleInE1ELSR_1EEEEEENS4_6LayoutINS5_IJSD_SD_SD_EEENS5_IJNSA_ILi0EEESW_SW_EEEEENS5_IJNS4_10UnderscoreESZ_SZ_EEEEENS4_23SM90_TMA_LOAD_MULTICASTENS4_14ComposedLayoutINS4_7SwizzleILi2ELi4ELi3EEENS4_18smem_ptr_flag_bitsILi8EEENSU_INS5_IJNSA_ILi8EEESH_EEENS5_IJSH_SD_EEEEEEEvNS4_8identityES12_S1C_vS1D_EENS_8epilogue10collective6detail29Sm90TmaWarpSpecializedAdapterINS1G_15DefaultEpilogueISK_SL_SL_NS1F_6thread17LinearCombinationISK_Li1EffLNS1K_9ScaleType4KindE0ELNS_15FloatRoundStyleE2ESK_EENS1_15EpilogueDefaultEEEEEvvEEEEvNT_6ParamsE --------------------------
	.section	.text._ZN7cutlass13device_kernelINS_4gemm6kernel13GemmUniversalIN4cute5tupleIJiiiiEEENS1_10collective13CollectiveMmaINS1_37MainloopSm90TmaGmmaWarpSpecializedFP8ILi18ENS5_IJNS4_1CILi4EEENSA_ILi2EEENSA_ILi1EEEEEENS1_32KernelTmaWarpSpecializedPingpongEEENS5_IJNSA_ILi64EEENSA_ILi128EEESH_EEENS_12float_e5m2_tENS5_IJlSD_lEEESK_SL_NS4_8TiledMMAINS4_8MMA_AtomIJNS4_4SM904GMMA31MMA_64x128x32_F32E5M2E5M2_SS_TNILNSP_7ScaleInE1ELSR_1EEEEEENS4_6LayoutINS5_IJSD_SD_SD_EEENS5_IJNSA_ILi0EEESW_SW_EEEEENS5_IJNS4_10UnderscoreESZ_SZ_EEEEENS4_23SM90_TMA_LOAD_MULTICASTENS4_14ComposedLayoutINS4_7SwizzleILi2ELi4ELi3EEENS4_18smem_ptr_flag_bitsILi8EEENSU_INS5_IJNSA_ILi8EEESH_EEENS5_IJSH_SD_EEEEEEEvNS4_8identityES12_S1C_vS1D_EENS_8epilogue10collective6detail29Sm90TmaWarpSpecializedAdapterINS1G_15DefaultEpilogueISK_SL_SL_NS1F_6thread17LinearCombinationISK_Li1EffLNS1K_9ScaleType4KindE0ELNS_15FloatRoundStyleE2ESK_EENS1_15EpilogueDefaultEEEEEvvEEEEvNT_6ParamsE,"ax",@progbits
	.align	128
.text._ZN7cutlass13device_kernelINS_4gemm6kernel13GemmUniversalIN4cute5tupleIJiiiiEEENS1_10collective13CollectiveMmaINS1_37MainloopSm90TmaGmmaWarpSpecializedFP8ILi18ENS5_IJNS4_1CILi4EEENSA_ILi2EEENSA_ILi1EEEEEENS1_32KernelTmaWarpSpecializedPingpongEEENS5_IJNSA_ILi64EEENSA_ILi128EEESH_EEENS_12float_e5m2_tENS5_IJlSD_lEEESK_SL_NS4_8TiledMMAINS4_8MMA_AtomIJNS4_4SM904GMMA31MMA_64x128x32_F32E5M2E5M2_SS_TNILNSP_7ScaleInE1ELSR_1EEEEEENS4_6LayoutINS5_IJSD_SD_SD_EEENS5_IJNSA_ILi0EEESW_SW_EEEEENS5_IJNS4_10UnderscoreESZ_SZ_EEEEENS4_23SM90_TMA_LOAD_MULTICASTENS4_14ComposedLayoutINS4_7SwizzleILi2ELi4ELi3EEENS4_18smem_ptr_flag_bitsILi8EEENSU_INS5_IJNSA_ILi8EEESH_EEENS5_IJSH_SD_EEEEEEEvNS4_8identityES12_S1C_vS1D_EENS_8epilogue10collective6detail29Sm90TmaWarpSpecializedAdapterINS1G_15DefaultEpilogueISK_SL_SL_NS1F_6thread17LinearCombinationISK_Li1EffLNS1K_9ScaleType4KindE0ELNS_15FloatRoundStyleE2ESK_EENS1_15EpilogueDefaultEEEEEvvEEEEvNT_6ParamsE:
        .type           _ZN7cutlass13device_kernelINS_4gemm6kernel13GemmUniversalIN4cute5tupleIJiiiiEEENS1_10collective13CollectiveMmaINS1_37MainloopSm90TmaGmmaWarpSpecializedFP8ILi18ENS5_IJNS4_1CILi4EEENSA_ILi2EEENSA_ILi1EEEEEENS1_32KernelTmaWarpSpecializedPingpongEEENS5_IJNSA_ILi64EEENSA_ILi128EEESH_EEENS_12float_e5m2_tENS5_IJlSD_lEEESK_SL_NS4_8TiledMMAINS4_8MMA_AtomIJNS4_4SM904GMMA31MMA_64x128x32_F32E5M2E5M2_SS_TNILNSP_7ScaleInE1ELSR_1EEEEEENS4_6LayoutINS5_IJSD_SD_SD_EEENS5_IJNSA_ILi0EEESW_SW_EEEEENS5_IJNS4_10UnderscoreESZ_SZ_EEEEENS4_23SM90_TMA_LOAD_MULTICASTENS4_14ComposedLayoutINS4_7SwizzleILi2ELi4ELi3EEENS4_18smem_ptr_flag_bitsILi8EEENSU_INS5_IJNSA_ILi8EEESH_EEENS5_IJSH_SD_EEEEEEEvNS4_8identityES12_S1C_vS1D_EENS_8epilogue10collective6detail29Sm90TmaWarpSpecializedAdapterINS1G_15DefaultEpilogueISK_SL_SL_NS1F_6thread17LinearCombinationISK_Li1EffLNS1K_9ScaleType4KindE0ELNS_15FloatRoundStyleE2ESK_EENS1_15EpilogueDefaultEEEEEvvEEEEvNT_6ParamsE,@function
        .size           _ZN7cutlass13device_kernelINS_4gemm6kernel13GemmUniversalIN4cute5tupleIJiiiiEEENS1_10collective13CollectiveMmaINS1_37MainloopSm90TmaGmmaWarpSpecializedFP8ILi18ENS5_IJNS4_1CILi4EEENSA_ILi2EEENSA_ILi1EEEEEENS1_32KernelTmaWarpSpecializedPingpongEEENS5_IJNSA_ILi64EEENSA_ILi128EEESH_EEENS_12float_e5m2_tENS5_IJlSD_lEEESK_SL_NS4_8TiledMMAINS4_8MMA_AtomIJNS4_4SM904GMMA31MMA_64x128x32_F32E5M2E5M2_SS_TNILNSP_7ScaleInE1ELSR_1EEEEEENS4_6LayoutINS5_IJSD_SD_SD_EEENS5_IJNSA_ILi0EEESW_SW_EEEEENS5_IJNS4_10UnderscoreESZ_SZ_EEEEENS4_23SM90_TMA_LOAD_MULTICASTENS4_14ComposedLayoutINS4_7SwizzleILi2ELi4ELi3EEENS4_18smem_ptr_flag_bitsILi8EEENSU_INS5_IJNSA_ILi8EEESH_EEENS5_IJSH_SD_EEEEEEEvNS4_8identityES12_S1C_vS1D_EENS_8epilogue10collective6detail29Sm90TmaWarpSpecializedAdapterINS1G_15DefaultEpilogueISK_SL_SL_NS1F_6thread17LinearCombinationISK_Li1EffLNS1K_9ScaleType4KindE0ELNS_15FloatRoundStyleE2ESK_EENS1_15EpilogueDefaultEEEEEvvEEEEvNT_6ParamsE,(.L_x_237 - _ZN7cutlass13device_kernelINS_4gemm6kernel13GemmUniversalIN4cute5tupleIJiiiiEEENS1_10collective13CollectiveMmaINS1_37MainloopSm90TmaGmmaWarpSpecializedFP8ILi18ENS5_IJNS4_1CILi4EEENSA_ILi2EEENSA_ILi1EEEEEENS1_32KernelTmaWarpSpecializedPingpongEEENS5_IJNSA_ILi64EEENSA_ILi128EEESH_EEENS_12float_e5m2_tENS5_IJlSD_lEEESK_SL_NS4_8TiledMMAINS4_8MMA_AtomIJNS4_4SM904GMMA31MMA_64x128x32_F32E5M2E5M2_SS_TNILNSP_7ScaleInE1ELSR_1EEEEEENS4_6LayoutINS5_IJSD_SD_SD_EEENS5_IJNSA_ILi0EEESW_SW_EEEEENS5_IJNS4_10UnderscoreESZ_SZ_EEEEENS4_23SM90_TMA_LOAD_MULTICASTENS4_14ComposedLayoutINS4_7SwizzleILi2ELi4ELi3EEENS4_18smem_ptr_flag_bitsILi8EEENSU_INS5_IJNSA_ILi8EEESH_EEENS5_IJSH_SD_EEEEEEEvNS4_8identityES12_S1C_vS1D_EENS_8epilogue10collective6detail29Sm90TmaWarpSpecializedAdapterINS1G_15DefaultEpilogueISK_SL_SL_NS1F_6thread17LinearCombinationISK_Li1EffLNS1K_9ScaleType4KindE0ELNS_15FloatRoundStyleE2ESK_EENS1_15EpilogueDefaultEEEEEvvEEEEvNT_6ParamsE)
        .other          _ZN7cutlass13device_kernelINS_4gemm6kernel13GemmUniversalIN4cute5tupleIJiiiiEEENS1_10collective13CollectiveMmaINS1_37MainloopSm90TmaGmmaWarpSpecializedFP8ILi18ENS5_IJNS4_1CILi4EEENSA_ILi2EEENSA_ILi1EEEEEENS1_32KernelTmaWarpSpecializedPingpongEEENS5_IJNSA_ILi64EEENSA_ILi128EEESH_EEENS_12float_e5m2_tENS5_IJlSD_lEEESK_SL_NS4_8TiledMMAINS4_8MMA_AtomIJNS4_4SM904GMMA31MMA_64x128x32_F32E5M2E5M2_SS_TNILNSP_7ScaleInE1ELSR_1EEEEEENS4_6LayoutINS5_IJSD_SD_SD_EEENS5_IJNSA_ILi0EEESW_SW_EEEEENS5_IJNS4_10UnderscoreESZ_SZ_EEEEENS4_23SM90_TMA_LOAD_MULTICASTENS4_14ComposedLayoutINS4_7SwizzleILi2ELi4ELi3EEENS4_18smem_ptr_flag_bitsILi8EEENSU_INS5_IJNSA_ILi8EEESH_EEENS5_IJSH_SD_EEEEEEEvNS4_8identityES12_S1C_vS1D_EENS_8epilogue10collective6detail29Sm90TmaWarpSpecializedAdapterINS1G_15DefaultEpilogueISK_SL_SL_NS1F_6thread17LinearCombinationISK_Li1EffLNS1K_9ScaleType4KindE0ELNS_15FloatRoundStyleE2ESK_EENS1_15EpilogueDefaultEEEEEvvEEEEvNT_6ParamsE,@"STO_CUDA_ENTRY STV_DEFAULT"
_ZN7cutlass13device_kernelINS_4gemm6kernel13GemmUniversalIN4cute5tupleIJiiiiEEENS1_10collective13CollectiveMmaINS1_37MainloopSm90TmaGmmaWarpSpecializedFP8ILi18ENS5_IJNS4_1CILi4EEENSA_ILi2EEENSA_ILi1EEEEEENS1_32KernelTmaWarpSpecializedPingpongEEENS5_IJNSA_ILi64EEENSA_ILi128EEESH_EEENS_12float_e5m2_tENS5_IJlSD_lEEESK_SL_NS4_8TiledMMAINS4_8MMA_AtomIJNS4_4SM904GMMA31MMA_64x128x32_F32E5M2E5M2_SS_TNILNSP_7ScaleInE1ELSR_1EEEEEENS4_6LayoutINS5_IJSD_SD_SD_EEENS5_IJNSA_ILi0EEESW_SW_EEEEENS5_IJNS4_10UnderscoreESZ_SZ_EEEEENS4_23SM90_TMA_LOAD_MULTICASTENS4_14ComposedLayoutINS4_7SwizzleILi2ELi4ELi3EEENS4_18smem_ptr_flag_bitsILi8EEENSU_INS5_IJNSA_ILi8EEESH_EEENS5_IJSH_SD_EEEEEEEvNS4_8identityES12_S1C_vS1D_EENS_8epilogue10collective6detail29Sm90TmaWarpSpecializedAdapterINS1G_15DefaultEpilogueISK_SL_SL_NS1F_6thread17LinearCombinationISK_Li1EffLNS1K_9ScaleType4KindE0ELNS_15FloatRoundStyleE2ESK_EENS1_15EpilogueDefaultEEEEEvvEEEEvNT_6ParamsE:
[----:B------:R-:W-:Y:S01]  /*0000*/  LDC R1, c[0x0][0x28] ;  /* 0x00000a00ff017b82 */ /* 0x000fe20000000800 */
[----:B------:R-:W0:Y:S01]  /*0010*/  S2R R11, SR_TID.X ;  /* 0x00000000000b7919 */ /* 0x000e220000002100 */
[----:B------:R-:W-:Y:S01]  /*0020*/  ELECT P0, URZ, PT ;  /* 0x00000000003f782f */ /* 0x000fe20003800000 */
[----:B------:R-:W-:Y:S01]  /*0030*/  BSSY B0, `(.L_x_0) ;  /* 0x000000f000007945 */ /* 0x000fe20003800000 */
[--C-:B0-----:R-:W-:Y:S02]  /*0040*/  SHF.R.U32.HI R0, RZ, 0x5, R11.reuse ;  /* 0x00000005ff007819 */ /* 0x101fe4000001160b */
[----:B------:R-:W-:-:S03]  /*0050*/  SHF.R.U32.HI R3, RZ, 0x7, R11 ;  /* 0x00000007ff037819 */ /* 0x000fc6000001160b */
[----:B------:R-:W0:Y:S04]  /*0060*/  SHFL.IDX PT, R2, R0, RZ, 0x1f ;  /* 0x00001fff00027589 */ /* 0x000e2800000e0000 */
[----:B------:R1:W2:Y:S01]  /*0070*/  SHFL.IDX PT, R5, R3, RZ, 0x1f ;  /* 0x00001fff03057589 */ /* 0x0002a200000e0000 */
[----:B0-----:R-:W-:-:S13]  /*0080*/  ISETP.NE.OR P0, PT, R2, RZ, !P0 ;  /* 0x000000ff0200720c */ /* 0x001fda0004705670 */
[----:B-12---:R-:W-:Y:S05]  /*0090*/  @P0 BRA `(.L_x_1) ;  /* 0x0000000000200947 */ /* 0x006fea0003800000 */
[----:B------:R-:W-:Y:S02]  /*00a0*/  ULDC.64 UR4, c[0x0][0x198] ;  /* 0x0000660000047ab9 */ /* 0x000fe40000000a00 */
[----:B------:R-:W-:Y:S02]  /*00b0*/  UIADD3 UR6, UP0, UR4, 0xf0, URZ ;  /* 0x000000f004067890 */ /* 0x000fe4000ff1e03f */
[----:B------:R-:W-:Y:S02]  /*00c0*/  UIADD3 UR4, UP1, UR4, 0x1f0, URZ ;  /* 0x000001f004047890 */ /* 0x000fe4000ff3e03f */
[----:B------:R-:W-:Y:S02]  /*00d0*/  UIADD3.X UR7, URZ, UR5, URZ, UP0, !UPT ;  /* 0x000000053f077290 */ /* 0x000fe400087fe43f */
[----:B------:R-:W-:-:S07]  /*00e0*/  UIADD3.X UR5, URZ, UR5, URZ, UP1, !UPT ;  /* 0x000000053f057290 */ /* 0x000fce0008ffe43f */
[----:B------:R0:W-:Y:S02]  /*00f0*/  UTMACCTL.PF [UR6] ;  /* 0x00000000060079b9 */ /* 0x0001e40008040000 */
[----:B------:R0:W-:Y:S02]  /*0100*/  UTMACCTL.PF [UR4] ;  /* 0x00000000040079b9 */ /* 0x0001e40008040000 */
[----:B0-----:R-:W-:Y:S01]  /*0110*/  NOP ;  /* 0x0000000000007918 */ /* 0x001fe20000000000 */
.L_x_1:
[----:B------:R-:W-:Y:S05]  /*0120*/  BSYNC B0 ;  /* 0x0000000000007941 */ /* 0x000fea0003800000 */
.L_x_0:
[----:B------:R-:W0:Y:S02]  /*0130*/  SHFL.IDX PT, R6, R0, RZ, 0x1f ;  /* 0x00001fff00067589 */ /* 0x000e2400000e0000 */
[----:B0-----:R-:W-:-:S13]  /*0140*/  ISETP.NE.AND P0, PT, R6, RZ, PT ;  /* 0x000000ff0600720c */ /* 0x001fda0003f05270 */
[----:B------:R-:W-:Y:S05]  /*0150*/  @P0 BRA `(.L_x_2) ;  /* 0x0000000000d40947 */ /* 0x000fea0003800000 */
[----:B------:R-:W-:Y:S01]  /*0160*/  ELECT P0, URZ, PT ;  /* 0x00000000003f782f */ /* 0x000fe20003800000 */
[----:B------:R-:W-:-:S12]  /*0170*/  BSSY B0, `(.L_x_2) ;  /* 0x0000033000007945 */ /* 0x000fd80003800000 */
[----:B------:R-:W-:Y:S05]  /*0180*/  @!P0 BRA `(.L_x_3) ;  /* 0x0000000000c48947 */ /* 0x000fea0003800000 */
[----:B------:R-:W0:Y:S01]  /*0190*/  S2UR UR8, SR_CgaCtaId ;  /* 0x00000000000879c3 */ /* 0x000e220000008800 */
[----:B------:R-:W-:Y:S01]  /*01a0*/  UMOV UR4, 0x400 ;  /* 0x0000040000047882 */ /* 0x000fe20000000000 */
[----:B------:R-:W-:Y:S01]  /*01b0*/  UMOV UR5, 0x1 ;  /* 0x0000000100057882 */ /* 0x000fe20000000000 */
[----:B------:R-:W-:Y:S02]  /*01c0*/  UMOV UR6, 0x5 ;  /* 0x0000000500067882 */ /* 0x000fe40000000000 */
[----:B------:R-:W-:-:S04]  /*01d0*/  UIADD3 UR6, -UR6, 0x100000, URZ ;  /* 0x0010000006067890 */ /* 0x000fc8000fffe13f */
[----:B------:R-:W-:Y:S02]  /*01e0*/  USHF.L.U32 UR7, UR6, 0xb, URZ ;  /* 0x0000000b06077899 */ /* 0x000fe4000800063f */
[----:B------:R-:W-:Y:S02]  /*01f0*/  USHF.L.U32 UR6, UR6, 0x1, URZ ;  /* 0x0000000106067899 */ /* 0x000fe4000800063f */
[----:B0-----:R-:W-:Y:S02]  /*0200*/  ULEA UR8, UR8, UR4, 0x18 ;  /* 0x0000000408087291 */ /* 0x001fe4000f8ec03f */
[----:B------:R-:W-:-:S04]  /*0210*/  UIADD3 UR4, -UR5, 0x100000, URZ ;  /* 0x0010000005047890 */ /* 0x000fc8000fffe13f */
[----:B------:R-:W-:Y:S02]  /*0220*/  USHF.L.U32 UR5, UR4, 0xb, URZ ;  /* 0x0000000b04057899 */ /* 0x000fe4000800063f */
[----:B------:R-:W-:Y:S01]  /*0230*/  USHF.L.U32 UR4, UR4, 0x1, URZ ;  /* 0x0000000104047899 */ /* 0x000fe2000800063f */
[----:B------:R-:W0:Y:S11]  /*0240*/  FENCE.VIEW.ASYNC.S ;  /* 0x00000000000073c6 */ /* 0x000e360000000000 */
[----:B0-----:R0:W1:Y:S01]  /*0250*/  SYNCS.EXCH.64 URZ, [UR8], UR4 ;  /* 0x00000004083f75b2 */ /* 0x0010620008000100 */
[----:B------:R0:W2:Y:S01]  /*0260*/  SYNCS.EXCH.64 URZ, [UR8+0x90], UR6 ;  /* 0x00009006083f75b2 */ /* 0x0000a20008000100 */
[----:B------:R0:W3:Y:S01]  /*0270*/  SYNCS.EXCH.64 URZ, [UR8+0x8], UR4 ;  /* 0x00000804083f75b2 */ /* 0x0000e20008000100 */
[----:B------:R0:W4:Y:S01]  /*0280*/  SYNCS.EXCH.64 URZ, [UR8+0x98], UR6 ;  /* 0x00009806083f75b2 */ /* 0x0001220008000100 */
[----:B------:R0:W0:Y:S01]  /*0290*/  SYNCS.EXCH.64 URZ, [UR8+0x10], UR4 ;  /* 0x00001004083f75b2 */ /* 0x0000220008000100 */
        /* <DEDUP_REMOVED lines=31> */
[----:B-1234-:R-:W-:Y:S01]  /*0490*/  NOP ;  /* 0x0000000000007918 */ /* 0x01efe20000000000 */
.L_x_3:
[----:B0-----:R-:W-:Y:S05]  /*04a0*/  BSYNC B0 ;  /* 0x0000000000007941 */ /* 0x001fea0003800000 */
.L_x_2:
[----:B------:R-:W-:Y:S01]  /*04b0*/  SHF.R.S32.HI R4, RZ, 0x1f, R11 ;  /* 0x0000001fff047819 */ /* 0x000fe2000001140b */
[----:B------:R-:W0:Y:S01]  /*04c0*/  SHFL.IDX PT, R7, R0, RZ, 0x1f ;  /* 0x00001fff00077589 */ /* 0x000e2200000e0000 */
[----:B------:R-:W1:Y:S01]  /*04d0*/  S2UR UR12, SR_CTAID.X ;  /* 0x00000000000c79c3 */ /* 0x000e620000002500 */
[----:B------:R-:W-:Y:S02]  /*04e0*/  ELECT P0, URZ, PT ;  /* 0x00000000003f782f */ /* 0x000fe40003800000 */
[----:B------:R-:W-:Y:S01]  /*04f0*/  LEA.HI R4, R4, R11, RZ, 0x7 ;  /* 0x0000000b04047211 */ /* 0x000fe200078f38ff */
[----:B------:R-:W2:Y:S01]  /*0500*/  SHFL.IDX PT, R8, R0, RZ, 0x1f ;  /* 0x00001fff00087589 */ /* 0x000ea200000e0000 */
[----:B------:R-:W-:Y:S01]  /*0510*/  SHF.R.S32.HI R9, RZ, 0x1f, R6 ;  /* 0x0000001fff097819 */ /* 0x000fe20000011406 */
[----:B------:R-:W-:Y:S01]  /*0520*/  ULDC UR4, c[0x0][0x150] ;  /* 0x0000540000047ab9 */ /* 0x000fe20000000800 */
[----:B------:R-:W-:Y:S01]  /*0530*/  LOP3.LUT R4, R4, 0xffffff80, RZ, 0xc0, !PT ;  /* 0xffffff8004047812 */ /* 0x000fe200078ec0ff */
[----:B------:R-:W3:Y:S01]  /*0540*/  S2R R16, SR_CTAID.Y ;  /* 0x0000000000107919 */ /* 0x000ee20000002600 */
[----:B------:R-:W-:Y:S01]  /*0550*/  LEA.HI R9, R9, R6, RZ, 0x2 ;  /* 0x0000000609097211 */ /* 0x000fe200078f10ff */
[----:B------:R-:W4:Y:S01]  /*0560*/  LDC R12, c[0x0][0x144] ;  /* 0x00005100ff0c7b82 */ /* 0x000f220000000800 */
[----:B------:R-:W-:Y:S01]  /*0570*/  ELECT P1, URZ, PT ;  /* 0x00000000003f782f */ /* 0x000fe20003820000 */
[----:B------:R-:W-:Y:S01]  /*0580*/  IMAD.IADD R10, R11, 0x1, -R4 ;  /* 0x000000010b0a7824 */ /* 0x000fe200078e0a04 */
[----:B------:R5:W4:Y:S01]  /*0590*/  SHFL.IDX PT, R14, R3, RZ, 0x1f ;  /* 0x00001fff030e7589 */ /* 0x000b2200000e0000 */
[----:B------:R-:W-:Y:S01]  /*05a0*/  LOP3.LUT R9, R9, 0x3ffffffc, RZ, 0xc0, !PT ;  /* 0x3ffffffc09097812 */ /* 0x000fe200078ec0ff */
[----:B------:R-:W-:Y:S01]  /*05b0*/  ULDC UR5, c[0x0][0x154] ;  /* 0x0000550000057ab9 */ /* 0x000fe20000000800 */
[----:B------:R-:W-:Y:S01]  /*05c0*/  UMOV UR11, 0x80 ;  /* 0x00000080000b7882 */ /* 0x000fe20000000000 */
[----:B------:R-:W-:Y:S01]  /*05d0*/  SHF.R.S32.HI R19, RZ, 0x1f, R10 ;  /* 0x0000001fff137819 */ /* 0x000fe2000001140a */
[----:B------:R-:W3:Y:S01]  /*05e0*/  LDC R13, c[0x0][0x140] ;  /* 0x00005000ff0d7b82 */ /* 0x000ee20000000800 */
[----:B------:R-:W-:Y:S01]  /*05f0*/  IMAD.IADD R9, R6, 0x1, -R9 ;  /* 0x0000000106097824 */ /* 0x000fe200078e0a09 */
[----:B------:R-:W-:Y:S01]  /*0600*/  NOP ;  /* 0x0000000000007918 */ /* 0x000fe20000000000 */
[----:B------:R-:W-:Y:S01]  /*0610*/  LEA.HI R4, R19, R10, RZ, 0x3 ;  /* 0x0000000a13047211 */ /* 0x000fe200078f18ff */
[----:B------:R-:W-:Y:S01]  /*0620*/  NOP ;  /* 0x0000000000007918 */ /* 0x000fe20000000000 */
[----:B-----5:R-:W-:Y:S01]  /*0630*/  SHF.R.S32.HI R3, RZ, 0x1f, R2 ;  /* 0x0000001fff037819 */ /* 0x020fe20000011402 */
[----:B------:R-:W-:Y:S01]  /*0640*/  VIADD R40, R5, 0xffffffff ;  /* 0xffffffff05287836 */ /* 0x000fe20000000000 */
[----:B0-----:R-:W-:Y:S01]  /*0650*/  ISETP.NE.OR P0, PT, R7, RZ, !P0 ;  /* 0x000000ff0700720c */ /* 0x001fe20004705670 */
[----:B------:R-:W0:Y:S01]  /*0660*/  LDC R25, c[0x0][0x148] ;  /* 0x00005200ff197b82 */ /* 0x000e220000000800 */
[----:B------:R-:W-:-:S02]  /*0670*/  SHF.R.S32.HI R7, RZ, 0x3, R4 ;  /* 0x00000003ff077819 */ /* 0x000fc40000011404 */
[----:B-1----:R-:W-:Y:S02]  /*0680*/  I2FP.F32.U32 R0, UR12 ;  /* 0x0000000c00007c45 */ /* 0x002fe40008201000 */
[----:B------:R-:W-:Y:S02]  /*0690*/  SHF.R.S32.HI R4, RZ, 0x1f, R4 ;  /* 0x0000001fff047819 */ /* 0x000fe40000011404 */
[----:B------:R-:W-:Y:S01]  /*06a0*/  LEA.HI R3, R3, R2, RZ, 0x2 ;  /* 0x0000000203037211 */ /* 0x000fe200078f10ff */
[----:B------:R-:W-:Y:S01]  /*06b0*/  FMUL R0, R0, UR4 ;  /* 0x0000000400007c20 */ /* 0x000fe20008400000 */
[----:B------:R-:W-:Y:S01]  /*06c0*/  LEA.HI R4, R4, R7, RZ, 0x2 ;  /* 0x0000000704047211 */ /* 0x000fe200078f10ff */
[----:B------:R-:W-:Y:S01]  /*06d0*/  UMOV UR4, 0x20 ;  /* 0x0000002000047882 */ /* 0x000fe20000000000 */
[----:B--2---:R-:W-:Y:S01]  /*06e0*/  ISETP.NE.OR P1, PT, R8, RZ, !P1 ;  /* 0x000000ff0800720c */ /* 0x004fe20004f25670 */
[----:B------:R-:W-:Y:S01]  /*06f0*/  VOTEU.ALL UP2, P0 ;  /* 0x00000000003f7886 */ /* 0x000fe20000040000 */
[----:B------:R-:W-:Y:S01]  /*0700*/  LOP3.LUT R4, R4, 0xfffffffc, RZ, 0xc0, !PT ;  /* 0xfffffffc04047812 */ /* 0x000fe200078ec0ff */
[----:B------:R-:W1:Y:S01]  /*0710*/  F2I.U32.TRUNC.NTZ R0, R0 ;  /* 0x0000000000007305 */ /* 0x000e62000020f000 */
[----:B------:R-:W-:Y:S01]  /*0720*/  LOP3.LUT R3, R3, 0xfffffffc, RZ, 0xc0, !PT ;  /* 0xfffffffc03037812 */ /* 0x000fe200078ec0ff */
[----:B------:R-:W-:Y:S01]  /*0730*/  VOTEU.ALL UP0, P0 ;  /* 0x00000000003f7886 */ /* 0x000fe20000000000 */
[----:B------:R-:W2:Y:S01]  /*0740*/  @!UP2 S2UR UR7, SR_CgaCtaId ;  /* 0x000000000007a9c3 */ /* 0x000ea20000008800 */
[----:B------:R-:W-:Y:S01]  /*0750*/  IMAD.IADD R4, R7, 0x1, -R4 ;  /* 0x0000000107047824 */ /* 0x000fe200078e0a04 */
[----:B------:R-:W-:Y:S01]  /*0760*/  @!UP2 UMOV UR6, 0x400 ;  /* 0x000004000006a882 */ /* 0x000fe20000000000 */
[----:B------:R-:W-:Y:S01]  /*0770*/  IMAD.IADD R18, R2, 0x1, -R3 ;  /* 0x0000000102127824 */ /* 0x000fe200078e0a03 */
[----:B---3--:R-:W-:Y:S01]  /*0780*/  ISETP.EQ.U32.AND P3, PT, R13, 0x1, PT ;  /* 0x000000010d00780c */ /* 0x008fe20003f62070 */
[----:B------:R-:W-:Y:S01]  /*0790*/  IMAD R4, R9, 0x4, R4 ;  /* 0x0000000409047824 */ /* 0x000fe200078e0204 */
[----:B------:R-:W-:Y:S01]  /*07a0*/  VOTEU.ALL UP1, P0 ;  /* 0x00000000003f7886 */ /* 0x000fe20000020000 */
[----:B------:R-:W-:Y:S01]  /*07b0*/  VOTEU.ALL UP3, P1 ;  /* 0x00000000003f7886 */ /* 0x000fe20000860000 */
[----:B------:R-:W-:Y:S01]  /*07c0*/  VOTEU.ALL UP4, P1 ;  /* 0x00000000003f7886 */ /* 0x000fe20000880000 */
[----:B------:R-:W-:Y:S01]  /*07d0*/  VOTEU.ALL UP5, P1 ;  /* 0x00000000003f7886 */ /* 0x000fe200008a0000 */
[----:B------:R-:W-:Y:S01]  /*07e0*/  SHF.R.S32.HI R3, RZ, 0x1f, R4 ;  /* 0x0000001fff037819 */ /* 0x000fe20000011404 */
[----:B------:R-:W-:Y:S01]  /*07f0*/  IMAD.MOV.U32 R13, RZ, RZ, 0x1 ;  /* 0x00000001ff0d7424 */ /* 0x000fe200078e00ff */
[----:B------:R-:W3:Y:S01]  /*0800*/  @!UP3 S2UR UR10, SR_CgaCtaId ;  /* 0x00000000000ab9c3 */ /* 0x000ee20000008800 */
[----:B-1----:R-:W-:Y:S01]  /*0810*/  IMAD.MOV R7, RZ, RZ, -R0 ;  /* 0x000000ffff077224 */ /* 0x002fe200078e0a00 */
[----:B------:R-:W-:Y:S01]  /*0820*/  LEA.HI R3, R3, R4, RZ, 0x2 ;  /* 0x0000000403037211 */ /* 0x000fe200078f10ff */
[----:B------:R-:W-:Y:S01]  /*0830*/  @!UP3 UMOV UR9, 0x400 ;  /* 0x000004000009b882 */ /* 0x000fe20000000000 */
[----:B------:R-:W-:Y:S01]  /*0840*/  I2FP.F32.U32 R0, R16 ;  /* 0x0000001000007245 */ /* 0x000fe20000201000 */
[----:B----4-:R-:W-:Y:S01]  /*0850*/  IMAD R24, R12, R7, UR12 ;  /* 0x0000000c0c187e24 */ /* 0x010fe2000f8e0207 */
[----:B------:R-:W-:Y:S01]  /*0860*/  LOP3.LUT R7, R3, 0xfffffffc, RZ, 0xc0, !PT ;  /* 0xfffffffc03077812 */ /* 0x000fe200078ec0ff */
[----:B------:R-:W-:Y:S01]  /*0870*/  IMAD.SHL.U32 R3, R4, 0x4, RZ ;  /* 0x0000000404037824 */ /* 0x000fe200078e00ff */
[----:B------:R-:W-:Y:S01]  /*0880*/  LOP3.LUT P0, RZ, R10, 0x7, RZ, 0xc0, !PT ;  /* 0x000000070aff7812 */ /* 0x000fe2000780c0ff */
[----:B------:R-:W-:Y:S01]  /*0890*/  FMUL R0, R0, UR5 ;  /* 0x0000000500007c20 */ /* 0x000fe20008400000 */
[----:B------:R-:W-:-:S04]  /*08a0*/  @!UP2 UIADD3 UR4, -UR4, 0x100000, URZ ;  /* 0x001000000404a890 */ /* 0x000fc8000fffe13f */
[----:B------:R-:W-:Y:S02]  /*08b0*/  @!UP2 USHF.L.U32 UR5, UR4, 0xb, URZ ;  /* 0x0000000b0405a899 */ /* 0x000fe4000800063f */
[----:B------:R-:W-:Y:S01]  /*08c0*/  @!UP2 USHF.L.U32 UR4, UR4, 0x1, URZ ;  /* 0x000000010404a899 */ /* 0x000fe2000800063f */
[C---:B------:R-:W-:Y:S01]  /*08d0*/  IMAD.IADD R7, R4.reuse, 0x1, -R7 ;  /* 0x0000000104077824 */ /* 0x040fe200078e0a07 */
[----:B------:R-:W-:Y:S01]  /*08e0*/  LOP3.LUT R12, R4, 0xc, R3, 0x78, !PT ;  /* 0x0000000c040c7812 */ /* 0x000fe200078e7803 */
[----:B--2---:R-:W-:Y:S01]  /*08f0*/  @!UP2 ULEA UR8, UR7, UR6, 0x18 ;  /* 0x000000060708a291 */ /* 0x004fe2000f8ec03f */
[----:B------:R-:W-:Y:S01]  /*0900*/  ISETP.GE.U32.AND P6, PT, R40, 0x2, PT ;  /* 0x000000022800780c */ /* 0x000fe20003fc6070 */
[----:B------:R-:W1:Y:S01]  /*0910*/  F2I.U32.TRUNC.NTZ R0, R0 ;  /* 0x0000000000007305 */ /* 0x000e62000020f000 */
[----:B------:R-:W-:Y:S01]  /*0920*/  ISETP.NE.AND P2, PT, R7, R24, PT ;  /* 0x000000180700720c */ /* 0x000fe20003f45270 */
[----:B------:R-:W-:-:S04]  /*0930*/  @!UP3 UIADD3 UR6, -UR11, 0x100000, URZ ;  /* 0x001000000b06b890 */ /* 0x000fc8000fffe13f */
[----:B------:R-:W-:Y:S02]  /*0940*/  @!UP3 USHF.L.U32 UR7, UR6, 0xb, URZ ;  /* 0x0000000b0607b899 */ /* 0x000fe4000800063f */
[----:B------:R-:W-:Y:S01]  /*0950*/  @!UP3 USHF.L.U32 UR6, UR6, 0x1, URZ ;  /* 0x000000010606b899 */ /* 0x000fe2000800063f */
[----:B------:R-:W-:Y:S01]  /*0960*/  ISETP.LT.U32.AND P0, PT, R12, 0x8, !P0 ;  /* 0x000000080c00780c */ /* 0x000fe20004701070 */
[----:B------:R-:W-:Y:S01]  /*0970*/  VOTEU.ALL UP2, P1 ;  /* 0x00000000003f7886 */ /* 0x000fe20000840000 */
[----:B------:R-:W-:Y:S02]  /*0980*/  R2UR UR15, R14 ;  /* 0x000000000e0f72ca */ /* 0x000fe400000e0000 */
[----:B------:R-:W-:Y:S01]  /*0990*/  ISETP.NE.AND P4, PT, R5, RZ, PT ;  /* 0x000000ff0500720c */ /* 0x000fe20003f85270 */
[----:B---3--:R-:W-:Y:S01]  /*09a0*/  @!UP3 ULEA UR9, UR10, UR9, 0x18 ;  /* 0x000000090a09b291 */ /* 0x008fe2000f8ec03f */
[----:B------:R-:W2:Y:S02]  /*09b0*/  FENCE.VIEW.ASYNC.S ;  /* 0x00000000000073c6 */ /* 0x000ea40000000000 */
[----:B--2---:R2:W3:Y:S01]  /*09c0*/  @!UP0 SYNCS.EXCH.64 URZ, [UR8+0x150], UR4 ;  /* 0x00015004083f85b2 */ /* 0x0044e20008000100 */
[----:B------:R-:W-:Y:S01]  /*09d0*/  VOTEU.ALL UP3, P1 ;  /* 0x00000000003f7886 */ /* 0x000fe20000860000 */
[----:B------:R-:W-:-:S02]  /*09e0*/  ISETP.NE.AND P1, PT, R18, 0x3, PT ;  /* 0x000000031200780c */ /* 0x000fc40003f25270 */
[----:B------:R-:W-:Y:S01]  /*09f0*/  @P2 SHF.R.S32.HI R3, RZ, 0x1f, R12 ;  /* 0x0000001fff032819 */ /* 0x000fe2000001140c */
[----:B-1----:R-:W-:Y:S01]  /*0a00*/  IMAD.MOV R26, RZ, RZ, -R0 ;  /* 0x000000ffff1a7224 */ /* 0x002fe200078e0a00 */
[----:B------:R-:W-:Y:S02]  /*0a10*/  ISETP.EQ.OR P1, PT, R18, RZ, !P1 ;  /* 0x000000ff1200720c */ /* 0x000fe40004f22670 */
[----:B------:R-:W-:Y:S01]  /*0a20*/  @P2 LEA.HI R3, R3, R12, RZ, 0x2 ;  /* 0x0000000c03032211 */ /* 0x000fe200078f10ff */
[----:B0-----:R-:W-:Y:S01]  /*0a30*/  IMAD R0, R25, R26, R16 ;  /* 0x0000001a19007224 */ /* 0x001fe200078e0210 */
[----:B------:R-:W-:Y:S02]  /*0a40*/  ISETP.EQ.AND P1, PT, R5, RZ, P1 ;  /* 0x000000ff0500720c */ /* 0x000fe40000f22270 */
[----:B------:R-:W-:Y:S02]  /*0a50*/  @P2 SHF.R.S32.HI R3, RZ, 0x2, R3 ;  /* 0x00000002ff032819 */ /* 0x000fe40000011403 */
[----:B------:R-:W-:Y:S01]  /*0a60*/  SEL R7, RZ, 0x1, !P1 ;  /* 0x00000001ff077807 */ /* 0x000fe20004800000 */
[----:B------:R2:W0:Y:S01]  /*0a70*/  @!UP1 SYNCS.EXCH.64 URZ, [UR8+0x158], UR4 ;  /* 0x00015804083f95b2 */ /* 0x0004220008000100 */
[----:B------:R-:W-:Y:S01]  /*0a80*/  @P2 ISETP.NE.AND P5, PT, R3, R0, PT ;  /* 0x000000000300220c */ /* 0x000fe20003fa5270 */
[----:B------:R-:W-:Y:S01]  /*0a90*/  NOP ;  /* 0x0000000000007918 */ /* 0x000fe20000000000 */
[----:B------:R-:W-:-:S02]  /*0aa0*/  SEL R0, RZ, 0x1, !P0 ;  /* 0x00000001ff007807 */ /* 0x000fc40004000000 */
[----:B------:R-:W-:Y:S02]  /*0ab0*/  @P2 SEL R13, RZ, 0x1, P5 ;  /* 0x00000001ff0d2807 */ /* 0x000fe40002800000 */
[----:B------:R-:W-:Y:S02]  /*0ac0*/  SEL R7, R7, 0x2, P6 ;  /* 0x0000000207077807 */ /* 0x000fe40003000000 */
[----:B------:R-:W-:Y:S01]  /*0ad0*/  LOP3.LUT R13, R13, R0, RZ, 0xc0, !PT ;  /* 0x000000000d0d7212 */ /* 0x000fe200078ec0ff */
[----:B------:R2:W1:Y:S01]  /*0ae0*/  @!UP2 SYNCS.EXCH.64 URZ, [UR9+0x130], UR6 ;  /* 0x00013006093fa5b2 */ /* 0x0004620008000100 */
[----:B------:R2:W4:Y:S01]  /*0af0*/  @!UP3 SYNCS.EXCH.64 URZ, [UR9+0x138], UR6 ;  /* 0x00013806093fb5b2 */ /* 0x0005220008000100 */
[----:B------:R2:W0:Y:S01]  /*0b00*/  @!UP4 SYNCS.EXCH.64 URZ, [UR9+0x140], UR6 ;  /* 0x00014006093fc5b2 */ /* 0x0004220008000100 */
[----:B------:R2:W0:Y:S01]  /*0b10*/  @!UP5 SYNCS.EXCH.64 URZ, [UR9+0x148], UR6 ;  /* 0x00014806093fd5b2 */ /* 0x0004220008000100 */
[----:B------:R-:W-:Y:S01]  /*0b20*/  NOP ;  /* 0x0000000000007918 */ /* 0x000fe20000000000 */
[----:B--23--:R-:W-:Y:S05]  /*0b30*/  @!P3 BRA `(.L_x_4) ;  /* 0x000000000008b947 */ /* 0x00cfea0003800000 */
[----:B01--4-:R-:W-:Y:S01]  /*0b40*/  UCGABAR_ARV ;  /* 0x00000000000079c7 */ /* 0x013fe20008000000 */
[----:B------:R-:W-:Y:S05]  /*0b50*/  BRA `(.L_x_5) ;  /* 0x0000000000047947 */ /* 0x000fea0003800000 */
.L_x_4:
[----:B01--4-:R-:W-:Y:S01]  /*0b60*/  NOP ;  /* 0x0000000000007918 */ /* 0x013fe20000000000 */
.L_x_5:
[----:B------:R-:W-:Y:S01]  /*0b70*/  ULDC.64 UR4, c[0x0][0x598] ;  /* 0x0001660000047ab9 */ /* 0x000fe20000000a00 */
[----:B------:R-:W-:Y:S01]  /*0b80*/  ULDC.64 UR18, c[0x0][0x208] ;  /* 0x0000820000127ab9 */ /* 0x000fe20000000a00 */
[----:B------:R-:W-:-:S04]  /*0b90*/  ISETP.NE.U32.AND P0, PT, RZ, UR4, PT ;  /* 0x00000004ff007c0c */ /* 0x000fc8000bf05070 */
[----:B------:R-:W-:-:S13]  /*0ba0*/  ISETP.NE.AND.EX P0, PT, RZ, UR5, PT, P0 ;  /* 0x00000005ff007c0c */ /* 0x000fda000bf05300 */
[----:B------:R-:W-:Y:S05]  /*0bb0*/  @!P0 BRA `(.L_x_6) ;  /* 0x00000000001c8947 */ /* 0x000fea0003800000 */
[----:B------:R-:W0:Y:S02]  /*0bc0*/  LDC.64 R2, c[0x0][0x598] ;  /* 0x00016600ff027b82 */ /* 0x000e240000000a00 */
[----:B0-----:R-:W2:Y:S02]  /*0bd0*/  LDG.E.64 R2, desc[UR18][R2.64] ;  /* 0x0000001202027981 */ /* 0x001ea4000c1e1b00 */
[----:B--2---:R-:W-:-:S04]  /*0be0*/  ISETP.NE.U32.AND P0, PT, R2, RZ, PT ;  /* 0x000000ff0200720c */ /* 0x004fc80003f05070 */
[----:B------:R-:W-:-:S13]  /*0bf0*/  ISETP.NE.AND.EX P0, PT, R3, RZ, PT, P0 ;  /* 0x000000ff0300720c */ /* 0x000fda0003f05300 */
[----:B------:R-:W-:Y:S05]  /*0c00*/  @!P0 BRA `(.L_x_6) ;  /* 0x0000000000088947 */ /* 0x000fea0003800000 */
[----:B------:R0:W5:Y:S01]  /*0c10*/  LD.E R14, desc[UR18][R2.64] ;  /* 0x00000012020e7980 */ /* 0x000162000c101900 */
[----:B------:R-:W-:Y:S05]  /*0c20*/  BRA `(.L_x_7) ;  /* 0x0000000000207947 */ /* 0x000fea0003800000 */
.L_x_6:
[----:B------:R-:W-:Y:S02]  /*0c30*/  ULDC.64 UR4, c[0x0][0x588] ;  /* 0x0001620000047ab9 */ /* 0x000fe40000000a00 */
[----:B------:R-:W-:-:S04]  /*0c40*/  ISETP.NE.U32.AND P0, PT, RZ, UR4, PT ;  /* 0x00000004ff007c0c */ /* 0x000fc8000bf05070 */
[----:B------:R-:W-:-:S13]  /*0c50*/  ISETP.NE.AND.EX P0, PT, RZ, UR5, PT, P0 ;  /* 0x00000005ff007c0c */ /* 0x000fda000bf05300 */
[----:B------:R-:W-:Y:S05]  /*0c60*/  @!P0 BRA `(.L_x_8) ;  /* 0x00000000000c8947 */ /* 0x000fea0003800000 */
[----:B------:R-:W0:Y:S02]  /*0c70*/  LDC.64 R14, c[0x0][0x588] ;  /* 0x00016200ff0e7b82 */ /* 0x000e240000000a00 */
[----:B0-----:R1:W5:Y:S01]  /*0c80*/  LDG.E R14, desc[UR18][R14.64] ;  /* 0x000000120e0e7981 */ /* 0x001362000c1e1900 */
[----:B------:R-:W-:Y:S05]  /*0c90*/  BRA `(.L_x_7) ;  /* 0x0000000000047947 */ /* 0x000fea0003800000 */
.L_x_8:
[----:B------:R-:W2:Y:S02]  /*0ca0*/  LDC R14, c[0x0][0x580] ;  /* 0x00016000ff0e7b82 */ /* 0x000ea40000000800 */
.L_x_7:
[----:B------:R-:W-:Y:S02]  /*0cb0*/  ULDC.64 UR4, c[0x0][0x5a0] ;  /* 0x0001680000047ab9 */ /* 0x000fe40000000a00 */
[----:B------:R-:W-:-:S04]  /*0cc0*/  ISETP.NE.U32.AND P0, PT, RZ, UR4, PT ;  /* 0x00000004ff007c0c */ /* 0x000fc8000bf05070 */
[----:B------:R-:W-:-:S13]  /*0cd0*/  ISETP.NE.AND.EX P0, PT, RZ, UR5, PT, P0 ;  /* 0x00000005ff007c0c */ /* 0x000fda000bf05300 */
[----:B------:R-:W-:Y:S05]  /*0ce0*/  @!P0 BRA `(.L_x_9) ;  /* 0x00000000001c8947 */ /* 0x000fea0003800000 */
[----:B0-----:R-:W0:Y:S02]  /*0cf0*/  LDC.64 R2, c[0x0][0x5a0] ;  /* 0x00016800ff027b82 */ /* 0x001e240000000a00 */
[----:B0-----:R-:W3:Y:S02]  /*0d00*/  LDG.E.64 R2, desc[UR18][R2.64] ;  /* 0x0000001202027981 */ /* 0x001ee4000c1e1b00 */
[----:B---3--:R-:W-:-:S04]  /*0d10*/  ISETP.NE.U32.AND P0, PT, R2, RZ, PT ;  /* 0x000000ff0200720c */ /* 0x008fc80003f05070 */
[----:B------:R-:W-:-:S13]  /*0d20*/  ISETP.NE.AND.EX P0, PT, R3, RZ, PT, P0 ;  /* 0x000000ff0300720c */ /* 0x000fda0003f05300 */
[----:B------:R-:W-:Y:S05]  /*0d30*/  @!P0 BRA `(.L_x_9) ;  /* 0x0000000000088947 */ /* 0x000fea0003800000 */
[----:B-1----:R0:W5:Y:S01]  /*0d40*/  LD.E R15, desc[UR18][R2.64] ;  /* 0x00000012020f7980 */ /* 0x002162000c101900 */
[----:B------:R-:W-:Y:S05]  /*0d50*/  BRA `(.L_x_10) ;  /* 0x0000000000207947 */ /* 0x000fea0003800000 */
.L_x_9:
[----:B------:R-:W-:Y:S02]  /*0d60*/  ULDC.64 UR4, c[0x0][0x590] ;  /* 0x0001640000047ab9 */ /* 0x000fe40000000a00 */
[----:B------:R-:W-:-:S04]  /*0d70*/  ISETP.NE.U32.AND P0, PT, RZ, UR4, PT ;  /* 0x00000004ff007c0c */ /* 0x000fc8000bf05070 */
[----:B------:R-:W-:-:S13]  /*0d80*/  ISETP.NE.AND.EX P0, PT, RZ, UR5, PT, P0 ;  /* 0x00000005ff007c0c */ /* 0x000fda000bf05300 */
[----:B------:R-:W-:Y:S05]  /*0d90*/  @!P0 BRA `(.L_x_11) ;  /* 0x00000000000c8947 */ /* 0x000fea0003800000 */
[----:B0-----:R-:W1:Y:S02]  /*0da0*/  LDC.64 R2, c[0x0][0x590] ;  /* 0x00016400ff027b82 */ /* 0x001e640000000a00 */
[----:B-1----:R1:W5:Y:S01]  /*0db0*/  LDG.E R15, desc[UR18][R2.64] ;  /* 0x00000012020f7981 */ /* 0x002362000c1e1900 */
[----:B------:R-:W-:Y:S05]  /*0dc0*/  BRA `(.L_x_10) ;  /* 0x0000000000047947 */ /* 0x000fea0003800000 */
.L_x_11:
[----:B-1----:R-:W3:Y:S02]  /*0dd0*/  LDC R15, c[0x0][0x584] ;  /* 0x00016100ff0f7b82 */ /* 0x002ee40000000800 */
.L_x_10:
[----:B------:R-:W4:Y:S01]  /*0de0*/  LDC R0, c[0x0][0x65c] ;  /* 0x00019700ff007b82 */ /* 0x000f220000000800 */
[----:B------:R-:W-:Y:S01]  /*0df0*/  ULDC UR8, c[0x0][0x28c] ;  /* 0x0000a30000087ab9 */ /* 0x000fe20000000800 */
[----:B------:R-:W-:Y:S01]  /*0e00*/  ISETP.NE.AND P0, PT, R5, 0x2, PT ;  /* 0x000000020500780c */ /* 0x000fe20003f05270 */
[----:B------:R-:W-:Y:S01]  /*0e10*/  UIADD3 UR8, UR8, 0x3f, URZ ;  /* 0x0000003f08087890 */ /* 0x000fe2000fffe03f */
[----:B------:R-:W-:Y:S01]  /*0e20*/  IMAD.U32 R4, RZ, RZ, UR12 ;  /* 0x0000000cff047e24 */ /* 0x000fe2000f8e00ff */
[----:B------:R-:W-:Y:S01]  /*0e30*/  UMOV UR4, URZ ;  /* 0x0000003f00047c82 */ /* 0x000fe20008000000 */
[----:B------:R-:W-:Y:S01]  /*0e40*/  UMOV UR5, URZ ;  /* 0x0000003f00057c82 */ /* 0x000fe20008000000 */
[----:B------:R-:W-:-:S04]  /*0e50*/  USHF.R.S32.HI UR9, URZ, 0x1f, UR8 ;  /* 0x0000001f3f097899 */ /* 0x000fc80008011408 */
[----:B------:R-:W-:-:S04]  /*0e60*/  ULEA.HI UR9, UR9, UR8, URZ, 0x6 ;  /* 0x0000000809097291 */ /* 0x000fc8000f8f303f */
[----:B------:R-:W-:Y:S01]  /*0e70*/  USHF.R.S32.HI UR13, URZ, 0x6, UR9 ;  /* 0x000000063f0d7899 */ /* 0x000fe20008011409 */
[----:B----4-:R-:W-:-:S13]  /*0e80*/  ISETP.NE.AND P2, PT, R0, 0x1, PT ;  /* 0x000000010000780c */ /* 0x010fda0003f45270 */
[----:B01----:R-:W0:Y:S01]  /*0e90*/  @P2 LDC R3, c[0x0][0x10] ;  /* 0x00000400ff032b82 */ /* 0x003e220000000800 */
[----:B------:R-:W-:Y:S02]  /*0ea0*/  @P2 IMAD.MOV.U32 R17, RZ, RZ, RZ ;  /* 0x000000ffff112224 */ /* 0x000fe400078e00ff */
[----:B------:R-:W-:-:S05]  /*0eb0*/  @P2 IMAD.MOV.U32 R5, RZ, RZ, RZ ;  /* 0x000000ffff052224 */ /* 0x000fca00078e00ff */
[----:B------:R-:W1:Y:S01]  /*0ec0*/  @!P2 LDC R9, c[0x0][0xc] ;  /* 0x00000300ff09ab82 */ /* 0x000e620000000800 */
[----:B------:R-:W-:Y:S01]  /*0ed0*/  ULDC UR6, c[0x0][0xc] ;  /* 0x0000030000067ab9 */ /* 0x000fe20000000800 */
[----:B------:R-:W-:Y:S02]  /*0ee0*/  ULDC UR7, c[0x0][0x10] ;  /* 0x0000040000077ab9 */ /* 0x000fe40000000800 */
[----:B------:R-:W-:-:S04]  /*0ef0*/  UIMAD.WIDE.U32 UR6, UR6, UR7, URZ ;  /* 0x00000007060672a5 */ /* 0x000fc8000f8e003f */
[----:B------:R-:W4:Y:S01]  /*0f00*/  LDC R8, c[0x0][0x14] ;  /* 0x00000500ff087b82 */ /* 0x000f220000000800 */
[----:B0-----:R-:W-:-:S04]  /*0f10*/  @P2 IMAD.WIDE.U32 R2, R3, UR12, R16 ;  /* 0x0000000c03022c25 */ /* 0x001fc8000f8e0010 */
[----:B------:R-:W-:Y:S02]  /*0f20*/  @P2 IMAD.IADD R3, R3, 0x1, R5 ;  /* 0x0000000103032824 */ /* 0x000fe400078e0205 */
[----:B------:R-:W-:Y:S02]  /*0f30*/  IMAD.MOV.U32 R5, RZ, RZ, RZ ;  /* 0x000000ffff057224 */ /* 0x000fe400078e00ff */
[----:B-1----:R-:W-:-:S04]  /*0f40*/  @!P2 IMAD.WIDE.U32 R4, R16, R9, R4 ;  /* 0x000000091004a225 */ /* 0x002fc800078e0004 */
[----:B------:R-:W-:Y:S02]  /*0f50*/  @!P2 IMAD.MOV.U32 R2, RZ, RZ, R4 ;  /* 0x000000ffff02a224 */ /* 0x000fe400078e0004 */
[C---:B----4-:R-:W-:Y:S02]  /*0f60*/  IMAD R21, R8.reuse, UR7, RZ ;  /* 0x0000000708157c24 */ /* 0x050fe4000f8e02ff */
[----:B------:R-:W-:Y:S01]  /*0f70*/  IMAD.WIDE.U32 R8, R8, UR6, RZ ;  /* 0x0000000608087c25 */ /* 0x000fe2000f8e00ff */
[----:B------:R-:W-:-:S03]  /*0f80*/  ULDC.64 UR6, c[0x0][0x650] ;  /* 0x0001940000067ab9 */ /* 0x000fc60000000a00 */
[----:B------:R-:W-:Y:S02]  /*0f90*/  @!P2 IMAD.MOV.U32 R3, RZ, RZ, R5 ;  /* 0x000000ffff03a224 */ /* 0x000fe400078e0005 */
[----:B------:R-:W-:Y:S01]  /*0fa0*/  IMAD.IADD R0, R9, 0x1, R21 ;  /* 0x0000000109007824 */ /* 0x000fe200078e0215 */
[----:B------:R-:W-:Y:S06]  /*0fb0*/  @P0 BRA `(.L_x_12) ;  /* 0x0000000000200947 */ /* 0x000fec0003800000 */
[----:B------:R-:W-:Y:S01]  /*0fc0*/  UISETP.GE.U32.AND UP0, UPT, UR13, 0x12, UPT ;  /* 0x000000120d00788c */ /* 0x000fe2000bf06070 */
[----:B------:R-:W-:Y:S01]  /*0fd0*/  IADD3 R2, P0, R2, R8, RZ ;  /* 0x0000000802027210 */ /* 0x000fe20007f1e0ff */
[----:B------:R-:W-:-:S04]  /*0fe0*/  UIMAD.WIDE.U32 UR4, UR13, 0x38e38e39, URZ ;  /* 0x38e38e390d0478a5 */ /* 0x000fc8000f8e003f */
[----:B------:R-:W-:Y:S01]  /*0ff0*/  USHF.R.U32.HI UR4, URZ, 0x2, UR5 ;  /* 0x000000023f047899 */ /* 0x000fe20008011605 */
[----:B------:R-:W-:Y:S02]  /*1000*/  IMAD.X R3, R0, 0x1, R3, P0 ;  /* 0x0000000100037824 */ /* 0x000fe400000e0603 */
[----:B------:R-:W-:Y:S02]  /*1010*/  UMOV UR5, URZ ;  /* 0x0000003f00057c82 */ /* 0x000fe40008000000 */
[----:B------:R-:W-:Y:S02]  /*1020*/  @UP0 ULOP3.LUT UR5, UR4, 0x1, URZ, 0xc0, !UPT ;  /* 0x0000000104050892 */ /* 0x000fe4000f8ec03f */
[----:B------:R-:W-:-:S12]  /*1030*/  UIMAD UR4, UR4, -0x12, UR13 ;  /* 0xffffffee040478a4 */ /* 0x000fd8000f8e020d */
.L_x_12:
[----:B------:R-:W-:Y:S01]  /*1040*/  ISETP.GE.U32.AND P0, PT, R2, UR6, PT ;  /* 0x0000000602007c0c */ /* 0x000fe2000bf06070 */
[----:B------:R-:W-:Y:S01]  /*1050*/  IMAD.MOV.U32 R6, RZ, RZ, -0x1 ;  /* 0xffffffffff067424 */ /* 0x000fe200078e00ff */
[----:B------:R-:W-:Y:S01]  /*1060*/  PRMT R20, RZ, 0x7610, R20 ;  /* 0x00007610ff147816 */ /* 0x000fe20000000014 */
[----:B------:R-:W-:Y:S01]  /*1070*/  IMAD.MOV.U32 R5, RZ, RZ, -0x1 ;  /* 0xffffffffff057424 */ /* 0x000fe200078e00ff */
[----:B------:R-:W-:Y:S01]  /*1080*/  ISETP.GE.U32.AND.EX P0, PT, R3, UR7, PT, P0 ;  /* 0x0000000703007c0c */ /* 0x000fe2000bf06100 */
[----:B------:R-:W-:-:S12]  /*1090*/  IMAD.MOV.U32 R4, RZ, RZ, -0x1 ;  /* 0xffffffffff047424 */ /* 0x000fd800078e00ff */
[----:B------:R-:W-:Y:S05]  /*10a0*/  @P0 BRA `(.L_x_13) ;  /* 0x0000000400240947 */ /* 0x000fea0003800000 */
[----:B------:R-:W0:Y:S01]  /*10b0*/  LDC.64 R28, c[0x0][0x628] ;  /* 0x00018a00ff1c7b82 */ /* 0x000e220000000a00 */
[----:B------:R-:W-:Y:S02]  /*10c0*/  IMAD.MOV.U32 R4, RZ, RZ, R2 ;  /* 0x000000ffff047224 */ /* 0x000fe400078e0002 */
[----:B------:R-:W-:-:S05]  /*10d0*/  IMAD.MOV.U32 R5, RZ, RZ, R3 ;  /* 0x000000ffff057224 */ /* 0x000fca00078e0003 */
[----:B------:R-:W1:Y:S08]  /*10e0*/  LDC R6, c[0x0][0x630] ;  /* 0x00018c00ff067b82 */ /* 0x000e700000000800 */
[----:B------:R-:W4:Y:S01]  /*10f0*/  LDC.64 R30, c[0x0][0x620] ;  /* 0x00018800ff1e7b82 */ /* 0x000f220000000a00 */
[----:B0-----:R-:W-:-:S04]  /*1100*/  ISETP.NE.U32.AND P0, PT, R28, RZ, PT ;  /* 0x000000ff1c00720c */ /* 0x001fc80003f05070 */
[----:B------:R-:W-:-:S13]  /*1110*/  ISETP.NE.AND.EX P0, PT, R29, RZ, PT, P0 ;  /* 0x000000ff1d00720c */ /* 0x000fda0003f05300 */
[----:B-1--4-:R-:W-:Y:S05]  /*1120*/  @!P0 BRA `(.L_x_14) ;  /* 0x0000000000288947 */ /* 0x012fea0003800000 */
[----:B------:R-:W0:Y:S02]  /*1130*/  LDC R23, c[0x0][0x634] ;  /* 0x00018d00ff177b82 */ /* 0x000e240000000800 */
[----:B0-----:R-:W-:-:S05]  /*1140*/  IADD3 R23, P0, R2, R23, RZ ;  /* 0x0000001702177210 */ /* 0x001fca0007f1e0ff */
[----:B------:R-:W-:-:S04]  /*1150*/  IMAD.X R27, RZ, RZ, R3, P0 ;  /* 0x000000ffff1b7224 */ /* 0x000fc800000e0603 */
[----:B------:R-:W-:-:S04]  /*1160*/  IMAD.WIDE.U32 R4, R27, R28, RZ ;  /* 0x0000001c1b047225 */ /* 0x000fc800078e00ff */
[----:B------:R-:W-:-:S04]  /*1170*/  IMAD.WIDE.U32 R20, P0, R23, R29, R4 ;  /* 0x0000001d17147225 */ /* 0x000fc80007800004 */
[----:B------:R-:W-:-:S04]  /*1180*/  IMAD.WIDE.U32 R4, R23, R28, RZ ;  /* 0x0000001c17047225 */ /* 0x000fc800078e00ff */
[----:B------:R-:W-:Y:S01]  /*1190*/  IMAD.X R23, RZ, RZ, RZ, P0 ;  /* 0x000000ffff177224 */ /* 0x000fe200000e06ff */
[----:B------:R-:W-:Y:S01]  /*11a0*/  IADD3 RZ, P0, R5, R20, RZ ;  /* 0x0000001405ff7210 */ /* 0x000fe20007f1e0ff */
[----:B------:R-:W-:-:S04]  /*11b0*/  IMAD.MOV.U32 R22, RZ, RZ, R21 ;  /* 0x000000ffff167224 */ /* 0x000fc800078e0015 */
[----:B------:R-:W-:-:S08]  /*11c0*/  IMAD.WIDE.U32.X R4, R27, R29, R22, P0 ;  /* 0x0000001d1b047225 */ /* 0x000fd000000e0416 */
.L_x_14:
[----:B------:R-:W0:Y:S01]  /*11d0*/  LDC.64 R32, c[0x0][0x640] ;  /* 0x00019000ff207b82 */ /* 0x000e220000000a00 */
[-CC-:B------:R-:W-:Y:S01]  /*11e0*/  SHF.R.U64 R36, R4, R6.reuse, R5.reuse ;  /* 0x0000000604247219 */ /* 0x180fe20000001205 */
[----:B------:R-:W-:Y:S01]  /*11f0*/  IMAD.MOV.U32 R37, RZ, RZ, 0x1 ;  /* 0x00000001ff257424 */ /* 0x000fe200078e00ff */
[----:B------:R-:W-:Y:S02]  /*1200*/  SHF.R.U32.HI R4, RZ, R6, R5 ;  /* 0x00000006ff047219 */ /* 0x000fe40000011605 */
[----:B------:R-:W-:-:S03]  /*1210*/  IADD3 R21, P0, RZ, -R36, RZ ;  /* 0x80000024ff157210 */ /* 0x000fc60007f1e0ff */
[----:B------:R-:W1:Y:S02]  /*1220*/  LDC R20, c[0x0][0x618] ;  /* 0x00018600ff147b82 */ /* 0x000e640000000800 */
[----:B------:R-:W-:-:S04]  /*1230*/  IMAD.X R5, RZ, RZ, ~R4, P0 ;  /* 0x000000ffff057224 */ /* 0x000fc800000e0e04 */
[-C--:B------:R-:W-:Y:S02]  /*1240*/  IMAD R6, R5, R30.reuse, RZ ;  /* 0x0000001e05067224 */ /* 0x080fe400078e02ff */
[----:B------:R-:W4:Y:S01]  /*1250*/  LDC R23, c[0x0][0x608] ;  /* 0x00018200ff177b82 */ /* 0x000f220000000800 */
[----:B------:R-:W-:-:S04]  /*1260*/  IMAD.WIDE.U32 R4, R21, R30, R2 ;  /* 0x0000001e15047225 */ /* 0x000fc800078e0002 */
[----:B------:R-:W-:-:S03]  /*1270*/  IMAD R21, R21, R31, R6 ;  /* 0x0000001f15157224 */ /* 0x000fc600078e0206 */
[----:B------:R-:W2:Y:S01]  /*1280*/  LDC R28, c[0x0][0x658] ;  /* 0x00019600ff1c7b82 */ /* 0x000ea20000000800 */
[----:B------:R-:W-:Y:S01]  /*1290*/  IMAD.IADD R5, R5, 0x1, R21 ;  /* 0x0000000105057824 */ /* 0x000fe200078e0215 */
[----:B0-----:R-:W-:Y:S01]  /*12a0*/  ISETP.NE.U32.AND P0, PT, R32, RZ, PT ;  /* 0x000000ff2000720c */ /* 0x001fe20003f05070 */
[----:B------:R-:W-:-:S03]  /*12b0*/  IMAD.MOV.U32 R21, RZ, RZ, -0x1 ;  /* 0xffffffffff157424 */ /* 0x000fc600078e00ff */
[----:B------:R-:W-:Y:S02]  /*12c0*/  ISETP.NE.AND.EX P0, PT, R33, RZ, PT, P0 ;  /* 0x000000ff2100720c */ /* 0x000fe40003f05300 */
[----:B------:R-:W0:Y:S01]  /*12d0*/  LDC R31, c[0x0][0x600] ;  /* 0x00018000ff1f7b82 */ /* 0x000e220000000800 */
[-CC-:B-1----:R-:W-:Y:S02]  /*12e0*/  SHF.R.U64 R29, R4, R20.reuse, R5.reuse ;  /* 0x00000014041d7219 */ /* 0x182fe40000001205 */
[----:B------:R-:W-:-:S05]  /*12f0*/  SHF.R.U32.HI R4, RZ, R20, R5 ;  /* 0x00000014ff047219 */ /* 0x000fca0000011605 */
[----:B------:R-:W1:Y:S01]  /*1300*/  LDC R30, c[0x0][0x648] ;  /* 0x00019200ff1e7b82 */ /* 0x000e620000000800 */
[-CC-:B----4-:R-:W-:Y:S02]  /*1310*/  SHF.R.U64 R39, R29, R23.reuse, R4.reuse ;  /* 0x000000171d277219 */ /* 0x190fe40000001204 */
[----:B------:R-:W-:-:S05]  /*1320*/  SHF.R.U32.HI R5, RZ, R23, R4 ;  /* 0x00000017ff057219 */ /* 0x000fca0000011604 */
[----:B------:R-:W4:Y:S01]  /*1330*/  LDC R35, c[0x0][0x638] ;  /* 0x00018e00ff237b82 */ /* 0x000f220000000800 */
[-C--:B--2---:R-:W-:Y:S02]  /*1340*/  SHF.L.U32 R4, R21, R28.reuse, RZ ;  /* 0x0000001c15047219 */ /* 0x084fe400000006ff */
[--C-:B------:R-:W-:Y:S02]  /*1350*/  SHF.R.U64 R38, R39, R28, R5.reuse ;  /* 0x0000001c27267219 */ /* 0x100fe40000001205 */
[----:B------:R-:W-:Y:S02]  /*1360*/  LOP3.LUT R6, RZ, R4, RZ, 0x33, !PT ;  /* 0x00000004ff067212 */ /* 0x000fe400078e33ff */
[----:B------:R-:W-:Y:S01]  /*1370*/  SHF.R.U32.HI R5, RZ, R28, R5 ;  /* 0x0000001cff057219 */ /* 0x000fe20000011605 */
[----:B------:R-:W2:Y:S01]  /*1380*/  LDC R34, c[0x0][0x610] ;  /* 0x00018400ff227b82 */ /* 0x000ea20000000800 */
[----:B------:R-:W-:Y:S01]  /*1390*/  IMAD.MOV.U32 R4, RZ, RZ, R38 ;  /* 0x000000ffff047224 */ /* 0x000fe200078e0026 */
[----:B------:R-:W-:Y:S06]  /*13a0*/  @!P0 BRA `(.L_x_15) ;  /* 0x0000000000288947 */ /* 0x000fec0003800000 */
[----:B------:R-:W3:Y:S02]  /*13b0*/  LDC R23, c[0x0][0x64c] ;  /* 0x00019300ff177b82 */ /* 0x000ee40000000800 */
[----:B---3--:R-:W-:-:S05]  /*13c0*/  IADD3 R23, P0, R38, R23, RZ ;  /* 0x0000001726177210 */ /* 0x008fca0007f1e0ff */
        /* <DEDUP_REMOVED lines=8> */
.L_x_15:
[----:B-1----:R-:W-:Y:S01]  /*1450*/  SHF.R.U64 R17, R4, R30, R5 ;  /* 0x0000001e04117219 */ /* 0x002fe20000001205 */
[----:B------:R-:W-:Y:S01]  /*1460*/  @P2 IMAD R24, R25, R26, R16 ;  /* 0x0000001a19182224 */ /* 0x000fe200078e0210 */
[----:B------:R-:W-:Y:S02]  /*1470*/  SHF.L.U32 R4, R37, R28, RZ ;  /* 0x0000001c25047219 */ /* 0x000fe400000006ff */
[----:B------:R-:W-:Y:S01]  /*1480*/  LOP3.LUT R5, R39, R6, RZ, 0xc0, !PT ;  /* 0x0000000627057212 */ /* 0x000fe200078ec0ff */
[----:B0-----:R-:W-:Y:S02]  /*1490*/  VIADD R6, R31, 0xffffffff ;  /* 0xffffffff1f067836 */ /* 0x001fe40000000000 */
[----:B------:R-:W-:Y:S02]  /*14a0*/  IMAD.MOV R20, RZ, RZ, -R17 ;  /* 0x000000ffff147224 */ /* 0x000fe400078e0a11 */
[----:B------:R-:W-:Y:S01]  /*14b0*/  IMAD R5, R4, R17, R5 ;  /* 0x0000001104057224 */ /* 0x000fe200078e0205 */
[----:B------:R-:W-:Y:S01]  /*14c0*/  LOP3.LUT R17, R29, R6, RZ, 0xc0, !PT ;  /* 0x000000061d117212 */ /* 0x000fe200078ec0ff */
[----:B----4-:R-:W-:-:S02]  /*14d0*/  IMAD R4, R20, R35, R38 ;  /* 0x0000002314047224 */ /* 0x010fc400078e0226 */
[----:B--2---:R-:W-:Y:S02]  /*14e0*/  IMAD R6, R5, R34, R24 ;  /* 0x0000002205067224 */ /* 0x004fe400078e0218 */
[----:B------:R-:W-:Y:S02]  /*14f0*/  IMAD R17, R4, R31, R17 ;  /* 0x0000001f04117224 */ /* 0x000fe400078e0211 */
[----:B------:R-:W-:Y:S02]  /*1500*/  IMAD.MOV.U32 R20, RZ, RZ, 0x1 ;  /* 0x00000001ff147424 */ /* 0x000fe400078e00ff */
[----:B------:R-:W-:Y:S01]  /*1510*/  IMAD.MOV.U32 R4, RZ, RZ, R36 ;  /* 0x000000ffff047224 */ /* 0x000fe200078e0024 */
[----:B------:R-:W-:Y:S02]  /*1520*/  SEL R5, R17, R6, !P2 ;  /* 0x0000000611057207 */ /* 0x000fe40005000000 */
[----:B------:R-:W-:-:S07]  /*1530*/  SEL R6, R6, R17, !P2 ;  /* 0x0000001106067207 */ /* 0x000fce0005000000 */
.L_x_13:
[----:B------:R-:W-:Y:S05]  /*1540*/  @!P3 BRA `(.L_x_16) ;  /* 0x00000000000cb947 */ /* 0x000fea0003800000 */
[----:B------:R-:W-:Y:S01]  /*1550*/  UCGABAR_WAIT ;  /* 0x0000000000007dc7 */ /* 0x000fe20008000000 */
[----:B------:R-:W-:Y:S01]  /*1560*/  CCTL.IVALL ;  /* 0x00000000ff00798f */ /* 0x000fe20002000000 */
[----:B------:R-:W-:Y:S05]  /*1570*/  BRA `(.L_x_17) ;  /* 0x0000000000047947 */ /* 0x000fea0003800000 */
.L_x_16:
[----:B------:R-:W-:Y:S06]  /*1580*/  BAR.SYNC.DEFER_BLOCKING 0x0 ;  /* 0x0000000000007b1d */ /* 0x000fec0000010000 */
.L_x_17:
[----:B------:R-:W-:Y:S05]  /*1590*/  @!P4 BRA `(.L_x_18) ;  /* 0x0000006c0068c947 */ /* 0x000fea0003800000 */
[----:B------:R-:W-:-:S13]  /*15a0*/  ISETP.GT.U32.AND P0, PT, R40, 0x1, PT ;  /* 0x000000012800780c */ /* 0x000fda0003f04070 */
[----:B------:R-:W-:Y:S05]  /*15b0*/  @P0 EXIT ;  /* 0x000000000000094d */ /* 0x000fea0003800000 */
.L_x_19:
[----:B------:R-:W-:-:S08]  /*15c0*/  NOP ;  /* 0x0000000000007918 */ /* 0x000fd00000000000 */
[----:B------:R-:W0:Y:S02]  /*15d0*/  USETMAXREG.TRY_ALLOC.CTAPOOL UP0, 0xe8 ;  /* 0x000000e8000079c8 */ /* 0x000e240008000600 */
[----:B0-----:R-:W-:-:S13]  /*15e0*/  PLOP3.LUT P0, PT, PT, PT, UP0, 0x80, 0x0 ;  /* 0x000000000000781c */ /* 0x001fda0003f0f008 */
[----:B------:R-:W-:Y:S05]  /*15f0*/  @!P0 BRA `(.L_x_19) ;  /* 0xfffffffc00f08947 */ /* 0x000fea000383ffff */
[----:B------:R-:W-:-:S13]  /*1600*/  LOP3.LUT P0, RZ, R20, 0xff, RZ, 0xc0, !PT ;  /* 0x000000ff14ff7812 */ /* 0x000fda000780c0ff */
[----:B------:R-:W-:Y:S05]  /*1610*/  @!P0 EXIT ;  /* 0x000000000000894d */ /* 0x000fea0003800000 */
[----:B------:R-:W0:Y:S01]  /*1620*/  S2UR UR6, SR_CgaCtaId ;  /* 0x00000000000679c3 */ /* 0x000e220000008800 */
[CC--:B------:R-:W-:Y:S01]  /*1630*/  LEA.HI R11, R19.reuse, R10.reuse, RZ, 0x2 ;  /* 0x0000000a130b7211 */ /* 0x0c0fe200078f10ff */
[----:B------:R-:W-:Y:S01]  /*1640*/  UIADD3 UR7, UR15, -0x1, URZ ;  /* 0xffffffff0f077890 */ /* 0x000fe2000fffe03f */
[----:B------:R-:W-:Y:S01]  /*1650*/  LEA.HI R19, R19, R10, RZ, 0x5 ;  /* 0x0000000a13137211 */ /* 0x000fe200078f28ff */
[----:B------:R-:W-:Y:S01]  /*1660*/  UMOV UR12, 0x400 ;  /* 0x00000400000c7882 */ /* 0x000fe20000000000 */
[--C-:B------:R-:W-:Y:S01]  /*1670*/  SHF.R.S32.HI R18, RZ, 0x2, R11.reuse ;  /* 0x00000002ff127819 */ /* 0x100fe2000001140b */
[----:B------:R-:W-:Y:S01]  /*1680*/  UISETP.LT.AND UP0, UPT, UR13, 0x1, UPT ;  /* 0x000000010d00788c */ /* 0x000fe2000bf01270 */
[----:B------:R-:W-:Y:S01]  /*1690*/  SHF.R.S32.HI R17, RZ, 0x1f, R11 ;  /* 0x0000001fff117819 */ /* 0x000fe2000001140b */
[----:B------:R-:W-:Y:S01]  /*16a0*/  USHF.L.U32 UR20, UR13, 0x1, URZ ;  /* 0x000000010d147899 */ /* 0x000fe2000800063f */
[----:B------:R-:W-:Y:S01]  /*16b0*/  LOP3.LUT R11, R11, 0xfffffffc, RZ, 0xc0, !PT ;  /* 0xfffffffc0b0b7812 */ /* 0x000fe200078ec0ff */
[----:B------:R-:W-:Y:S01]  /*16c0*/  USEL UR14, UR13, 0x1, UP0 ;  /* 0x000000010d0e7887 */ /* 0x000fe20008000000 */
[----:B------:R-:W-:Y:S01]  /*16d0*/  LEA.HI R17, R17, R18, RZ, 0x3 ;  /* 0x0000001211117211 */ /* 0x000fe200078f18ff */
[----:B------:R-:W-:Y:S01]  /*16e0*/  UISETP.NE.AND UP0, UPT, UR7, URZ, UPT ;  /* 0x0000003f0700728c */ /* 0x000fe2000bf05270 */
[----:B------:R-:W-:Y:S01]  /*16f0*/  LOP3.LUT R148, R7, 0x1, RZ, 0xfc, !PT ;  /* 0x0000000107947812 */ /* 0x000fe200078efcff */
[----:B------:R-:W-:Y:S01]  /*1700*/  IMAD.IADD R16, R10, 0x1, -R11 ;  /* 0x000000010a107824 */ /* 0x000fe200078e0a0b */
[----:B------:R-:W-:Y:S01]  /*1710*/  LOP3.LUT R17, R17, 0xfffffff8, RZ, 0xc0, !PT ;  /* 0xfffffff811117812 */ /* 0x000fe200078ec0ff */
[----:B------:R-:W-:-:S04]  /*1720*/  UIADD3 UR14, -UR14, UR13, URZ ;  /* 0x0000000d0e0e7290 */ /* 0x000fc8000fffe13f */
[----:B------:R-:W-:Y:S01]  /*1730*/  IMAD.IADD R18, R18, 0x1, -R17 ;  /* 0x0000000112127824 */ /* 0x000fe200078e0a11 */
[----:B------:R-:W-:Y:S01]  /*1740*/  SHF.R.S32.HI R17, RZ, 0x5, R19 ;  /* 0x00000005ff117819 */ /* 0x000fe20000011413 */
[----:B0-----:R-:W-:-:S03]  /*1750*/  ULEA UR12, UR6, UR12, 0x18 ;  /* 0x0000000c060c7291 */ /* 0x001fc6000f8ec03f */
[--C-:B------:R-:W-:Y:S01]  /*1760*/  SHF.R.S32.HI R19, RZ, 0x1f, R18.reuse ;  /* 0x0000001fff137819 */ /* 0x100fe20000011412 */
[----:B------:R-:W-:Y:S01]  /*1770*/  USHF.L.U32 UR6, UR7, 0x3, URZ ;  /* 0x0000000307067899 */ /* 0x000fe2000800063f */
[C-C-:B------:R-:W-:Y:S01]  /*1780*/  IMAD R20, R17.reuse, -0x10, -R18.reuse ;  /* 0xfffffff011147824 */ /* 0x140fe200078e0a12 */
[----:B------:R-:W-:Y:S02]  /*1790*/  USEL UR7, URZ, 0x1, UP0 ;  /* 0x000000013f077887 */ /* 0x000fe40008000000 */
[----:B------:R-:W-:Y:S01]  /*17a0*/  ULOP3.LUT UR6, UR6, 0x8, URZ, 0xc0, !UPT ;  /* 0x0000000806067892 */ /* 0x000fe2000f8ec03f */
[----:B------:R-:W-:Y:S01]  /*17b0*/  IMAD.WIDE R10, R17, 0x10, R18 ;  /* 0x00000010110a7825 */ /* 0x000fe200078e0212 */
[----:B------:R-:W-:Y:S02]  /*17c0*/  UIADD3 UR21, UR12, 0x130, URZ ;  /* 0x000001300c157890 */ /* 0x000fe4000fffe03f */
[----:B------:R-:W-:Y:S01]  /*17d0*/  ULOP3.LUT UR22, UR6, 0x8, URZ, 0x3c, !UPT ;  /* 0x0000000806167892 */ /* 0x000fe2000f8e3c3f */
[----:B------:R-:W-:Y:S01]  /*17e0*/  IMAD.U32 R150, RZ, RZ, UR7 ;  /* 0x00000007ff967e24 */ /* 0x000fe2000f8e00ff */
[----:B------:R-:W-:-:S02]  /*17f0*/  ULOP3.LUT UR16, UR6, 0x18, URZ, 0x3c, !UPT ;  /* 0x0000001806107892 */ /* 0x000fc4000f8e3c3f */
[----:B------:R-:W-:Y:S01]  /*1800*/  ULEA UR15, UR15, UR21, 0x3 ;  /* 0x000000150f0f7291 */ /* 0x000fe2000f8e183f */
[----:B------:R-:W-:Y:S02]  /*1810*/  ULDC UR6, c[0x0][0x284] ;  /* 0x0000a10000067ab9 */ /* 0x000fe40000000800 */
[----:B------:R-:W-:-:S09]  /*1820*/  VIADD R17, R20, UR6 ;  /* 0x0000000614117c36 */ /* 0x000fd20008000000 */
.L_x_174:
[----:B------:R-:W-:Y:S01]  /*1830*/  SHF.L.U32 R18, R150, 0x1f, RZ ;  /* 0x0000001f96127819 */ /* 0x000fe200000006ff */
[----:B------:R-:W0:Y:S01]  /*1840*/  LDC R19, c[0x0][0x28c] ;  /* 0x0000a300ff137b82 */ /* 0x000e220000000800 */
[----:B------:R-:W-:Y:S01]  /*1850*/  UMOV UR6, URZ ;  /* 0x0000003f00067c82 */ /* 0x000fe20008000000 */
[----:B------:R-:W-:Y:S01]  /*1860*/  UMOV UR17, UR4 ;  /* 0x0000000400117c82 */ /* 0x000fe20008000000 */
[----:B-1----:R-:W1:Y:S01]  /*1870*/  SYNCS.PHASECHK.TRANS64.TRYWAIT P0, [UR15+-0x8], R18 ;  /* 0xfffff812ff0075a7 */ /* 0x002e62000800014f */
[----:B0-----:R-:W-:Y:S01]  /*1880*/  ISETP.GE.AND P1, PT, R19, 0x1, PT ;  /* 0x000000011300780c */ /* 0x001fe20003f26270 */
[----:B-1-34-:R-:W-:-:S12]  /*1890*/  @!P0 BRA `(.L_x_20) ;  /* 0x0000008000f08947 */ /* 0x01afd80003800000 */
.L_x_210:
[----:B------:R-:W-:Y:S01]  /*18a0*/  UMOV UR7, URZ ;  /* 0x0000003f00077c82 */ /* 0x000fe20008000000 */
[----:B------:R-:W-:Y:S01]  /*18b0*/  UMOV UR8, URZ ;  /* 0x0000003f00087c82 */ /* 0x000fe20008000000 */
[----:B------:R-:W-:Y:S02]  /*18c0*/  CS2R R88, SRZ ;  /* 0x0000000000587805 */ /* 0x000fe4000001ff00 */
[----:B------:R-:W-:Y:S02]  /*18d0*/  CS2R R22, SRZ ;  /* 0x0000000000167805 */ /* 0x000fe4000001ff00 */
[----:B------:R-:W-:Y:S02]  /*18e0*/  CS2R R90, SRZ ;  /* 0x00000000005a7805 */ /* 0x000fe4000001ff00 */
[----:B------:R-:W-:Y:S02]  /*18f0*/  CS2R R92, SRZ ;  /* 0x00000000005c7805 */ /* 0x000fe4000001ff00 */
[----:B------:R-:W-:-:S02]  /*1900*/  CS2R R94, SRZ ;  /* 0x00000000005e7805 */ /* 0x000fc4000001ff00 */
[----:B------:R-:W-:Y:S02]  /*1910*/  CS2R R96, SRZ ;  /* 0x0000000000607805 */ /* 0x000fe4000001ff00 */
        /* <DEDUP_REMOVED lines=24> */
[----:B------:R-:W-:Y:S01]  /*1aa0*/  CS2R R146, SRZ ;  /* 0x0000000000927805 */ /* 0x000fe2000001ff00 */
[----:B------:R-:W-:Y:S01]  /*1ab0*/  IMAD.MOV.U32 R149, RZ, RZ, RZ ;  /* 0x000000ffff957224 */ /* 0x000fe200078e00ff */
[----:B------:R-:W-:Y:S01]  /*1ac0*/  CS2R R24, SRZ ;  /* 0x0000000000187805 */ /* 0x000fe2000001ff00 */
[----:B------:R-:W-:Y:S01]  /*1ad0*/  IMAD.MOV.U32 R151, RZ, RZ, RZ ;  /* 0x000000ffff977224 */ /* 0x000fe200078e00ff */
[----:B------:R-:W-:Y:S01]  /*1ae0*/  CS2R R26, SRZ ;  /* 0x00000000001a7805 */ /* 0x000fe2000001ff00 */
[----:B------:R-:W-:Y:S01]  /*1af0*/  IMAD.U32 R152, RZ, RZ, UR5 ;  /* 0x00000005ff987e24 */ /* 0x000fe2000f8e00ff */
        /* <DEDUP_REMOVED lines=29> */
[----:B------:R-:W-:Y:S01]  /*1cd0*/  CS2R R86, SRZ ;  /* 0x0000000000567805 */ /* 0x000fe2000001ff00 */
[----:B------:R-:W-:Y:S06]  /*1ce0*/  @!P1 BRA `(.L_x_21) ;  /* 0x00000008003c9947 */ /* 0x000fec0003800000 */
[----:B------:R-:W-:-:S13]  /*1cf0*/  ISETP.NE.AND P1, PT, R148, 0x3, PT ;  /* 0x000000039400780c */ /* 0x000fda0003f25270 */
[----:B------:R-:W-:Y:S05]  /*1d00*/  @!P1 BRA `(.L_x_22) ;  /* 0x0000000000049947 */ /* 0x000fea0003800000 */
[----:B------:R-:W-:Y:S01]  /*1d10*/  BPT.TRAP 0x1 ;  /* 0x000000040000795c */ /* 0x000fe20000300000 */
.L_x_22:
[----:B------:R-:W-:Y:S01]  /*1d20*/  ULEA UR6, UR4, UR12, 0x3 ;  /* 0x0000000c04067291 */ /* 0x000fe2000f8e183f */
[----:B0-----:R-:W-:-:S05]  /*1d30*/  IMAD.U32 R18, RZ, RZ, UR5 ;  /* 0x00000005ff127e24 */ /* 0x001fca000f8e00ff */
[----:B------:R-:W-:-:S04]  /*1d40*/  SHF.L.U32 R18, R18, 0x1f, RZ ;  /* 0x0000001f12127819 */ /* 0x000fc800000006ff */
[----:B------:R0:W1:Y:S01]  /*1d50*/  SYNCS.PHASECHK.TRANS64.TRYWAIT P0, [UR6], R18 ;  /* 0x00000012ff0075a7 */ /* 0x0000620008000146 */
[----:B------:R-:W-:Y:S05]  /*1d60*/  @!P1 BRA `(.L_x_23) ;  /* 0x0000000000049947 */ /* 0x000fea0003800000 */
[----:B------:R-:W-:Y:S01]  /*1d70*/  BPT.TRAP 0x1 ;  /* 0x000000040000795c */ /* 0x000fe20000300000 */
.L_x_23:
[----:B-1----:R-:W-:Y:S05]  /*1d80*/  @P0 BRA `(.L_x_24) ;  /* 0x0000000000080947 */ /* 0x002fea0003800000 */
[----:B------:R-:W1:Y:S02]  /*1d90*/  SYNCS.PHASECHK.TRANS64.TRYWAIT P0, [UR6], R18 ;  /* 0x00000012ff0075a7 */ /* 0x000e640008000146 */
[----:B-1----:R-:W-:Y:S05]  /*1da0*/  @!P0 BRA `(.L_x_25) ;  /* 0x0000007c00c48947 */ /* 0x002fea0003800000 */
.L_x_24:
[----:B------:R-:W-:Y:S01]  /*1db0*/  UIADD3 UR6, UR12, 0x200, URZ ;  /* 0x000002000c067890 */ /* 0x000fe2000fffe03f */
[----:B------:R-:W-:Y:S01]  /*1dc0*/  WARPGROUP.ARRIVE ;  /* 0x00000000000079c5 */ /* 0x000fe20000000000 */
[----:B------:R-:W-:Y:S01]  /*1dd0*/  UIADD3 UR7, UR12, 0x12200, URZ ;  /* 0x000122000c077890 */ /* 0x000fe2000fffe03f */
[----:B------:R-:W-:Y:S01]  /*1de0*/  CS2R R88, SRZ ;  /* 0x0000000000587805 */ /* 0x000fe2000001ff00 */
[----:B------:R-:W-:Y:S01]  /*1df0*/  USHF.R.U32.HI UR6, URZ, 0x4, UR6 ;  /* 0x000000043f067899 */ /* 0x000fe20008011606 */
[----:B------:R-:W-:Y:S01]  /*1e00*/  CS2R R22, SRZ ;  /* 0x0000000000167805 */ /* 0x000fe2000001ff00 */
[----:B------:R-:W-:Y:S01]  /*1e10*/  USHF.R.U32.HI UR7, URZ, 0x4, UR7 ;  /* 0x000000043f077899 */ /* 0x000fe20008011607 */
[----:B------:R-:W-:Y:S01]  /*1e20*/  CS2R R90, SRZ ;  /* 0x00000000005a7805 */ /* 0x000fe2000001ff00 */
[----:B------:R-:W-:Y:S01]  /*1e30*/  ULOP3.LUT UR6, UR6, 0x3fff, URZ, 0xc0, !UPT ;  /* 0x00003fff06067892 */ /* 0x000fe2000f8ec03f */
[----:B------:R-:W-:Y:S01]  /*1e40*/  CS2R R92, SRZ ;  /* 0x00000000005c7805 */ /* 0x000fe2000001ff00 */
[----:B------:R-:W-:Y:S01]  /*1e50*/  ULOP3.LUT UR7, UR7, 0x3fff, URZ, 0xc0, !UPT ;  /* 0x00003fff07077892 */ /* 0x000fe2000f8ec03f */
[----:B------:R-:W-:Y:S01]  /*1e60*/  CS2R R94, SRZ ;  /* 0x00000000005e7805 */ /* 0x000fe2000001ff00 */
[----:B------:R-:W-:Y:S01]  /*1e70*/  ULOP3.LUT UR6, UR6, 0x10000, URZ, 0xfc, !UPT ;  /* 0x0001000006067892 */ /* 0x000fe2000f8efc3f */
[----:B------:R-:W-:Y:S01]  /*1e80*/  CS2R R96, SRZ ;  /* 0x0000000000607805 */ /* 0x000fe2000001ff00 */
[----:B------:R-:W-:Y:S01]  /*1e90*/  ULOP3.LUT UR7, UR7, 0x10000, URZ, 0xfc, !UPT ;  /* 0x0001000007077892 */ /* 0x000fe2000f8efc3f */
[----:B------:R-:W-:Y:S01]  /*1ea0*/  CS2R R98, SRZ ;  /* 0x0000000000627805 */ /* 0x000fe2000001ff00 */
[----:B------:R-:W-:Y:S01]  /*1eb0*/  ULEA UR8, UR4, UR6, 0x8 ;  /* 0x0000000604087291 */ /* 0x000fe2000f8e403f */
[----:B------:R-:W-:Y:S01]  /*1ec0*/  CS2R R102, SRZ ;  /* 0x0000000000667805 */ /* 0x000fe2000001ff00 */
[----:B------:R-:W-:Y:S01]  /*1ed0*/  ULEA UR10, UR4, UR7, 0x9 ;  /* 0x00000007040a7291 */ /* 0x000fe2000f8e483f */
[----:B------:R-:W-:Y:S01]  /*1ee0*/  CS2R R100, SRZ ;  /* 0x0000000000647805 */ /* 0x000fe2000001ff00 */
[----:B------:R-:W-:Y:S01]  /*1ef0*/  UMOV UR9, 0x80000020 ;  /* 0x8000002000097882 */ /* 0x000fe20000000000 */
[----:B------:R-:W-:Y:S01]  /*1f00*/  UMOV UR11, 0x80000020 ;  /* 0x80000020000b7882 */ /* 0x000fe20000000000 */
[----:B------:R-:W-:Y:S01]  /*1f10*/  ULDC UR7, c[0x0][0x50c] ;  /* 0x0001430000077ab9 */ /* 0x000fe20000000800 */
[----:B------:R-:W-:Y:S01]  /*1f20*/  UMOV UR6, 0x2 ;  /* 0x0000000200067882 */ /* 0x000fe20000000000 */
[----:B------:R-:W-:Y:S01]  /*1f30*/  UISETP.NE.AND UP0, UPT, UR7, 0x2, UPT ;  /* 0x000000020700788c */ /* 0x000fe2000bf05270 */
[----:B------:R-:W-:-:S02]  /*1f40*/  CS2R R104, SRZ ;  /* 0x0000000000687805 */ /* 0x000fc4000001ff00 */
[----:B------:R-:W-:Y:S01]  /*1f50*/  CS2R R106, SRZ ;  /* 0x00000000006a7805 */ /* 0x000fe2000001ff00 */
[----:B------:R-:W-:Y:S01]  /*1f60*/  QGMMA.64x128x32.F32.E5M2.E5M2 R24, gdesc[UR8], RZ, !UPT ;  /* 0x01e00000081879f3 */ /* 0x000fe2000c7038ff */
[----:B------:R-:W-:Y:S01]  /*1f70*/  USEL UR7, URZ, 0x1, UP0 ;  /* 0x000000013f077887 */ /* 0x000fe20008000000 */
[----:B------:R-:W-:Y:S01]  /*1f80*/  CS2R R108, SRZ ;  /* 0x00000000006c7805 */ /* 0x000fe2000001ff00 */
[----:B------:R-:W-:Y:S01]  /*1f90*/  UIADD3 UR8, UR8, 0x2, URZ ;  /* 0x0000000208087890 */ /* 0x000fe2000fffe03f */
[----:B------:R-:W-:Y:S01]  /*1fa0*/  CS2R R110, SRZ ;  /* 0x00000000006e7805 */ /* 0x000fe2000001ff00 */
[----:B------:R-:W-:Y:S01]  /*1fb0*/  UIADD3 UR10, UR10, 0x2, URZ ;  /* 0x000000020a0a7890 */ /* 0x000fe2000fffe03f */
[----:B------:R-:W-:Y:S02]  /*1fc0*/  CS2R R112, SRZ ;  /* 0x0000000000707805 */ /* 0x000fe4000001ff00 */
[----:B------:R-:W-:Y:S01]  /*1fd0*/  ISETP.NE.AND P0, PT, RZ, UR7, PT ;  /* 0x00000007ff007c0c */ /* 0x000fe2000bf05270 */
[----:B------:R-:W-:Y:S01]  /*1fe0*/  UMOV UR9, 0x80000020 ;  /* 0x8000002000097882 */ /* 0x000fe20000000000 */
[----:B------:R-:W-:Y:S01]  /*1ff0*/  UMOV UR11, 0x80000020 ;  /* 0x80000020000b7882 */ /* 0x000fe20000000000 */
        /* <DEDUP_REMOVED lines=17> */
[----:B------:R-:W-:Y:S02]  /*2110*/  IMAD.MOV.U32 R149, RZ, RZ, RZ ;  /* 0x000000ffff957224 */ /* 0x000fe400078e00ff */
[----:B------:R-:W-:Y:S01]  /*2120*/  IMAD.MOV.U32 R151, RZ, RZ, RZ ;  /* 0x000000ffff977224 */ /* 0x000fe200078e00ff */
[----:B------:R-:W-:Y:S01]  /*2130*/  QGMMA.64x128x32.F32.E5M2.E5M2 R24, gdesc[UR8], R24, gsb0 ;  /* 0x01e00000081879f3 */ /* 0x000fe20008003818 */
[----:B------:R-:W-:Y:S05]  /*2140*/  @!P0 BRA `(.L_x_26) ;  /* 0x0000000400088947 */ /* 0x000fea0003800000 */
[----:B------:R-:W-:Y:S02]  /*2150*/  WARPGROUP.DEPBAR.LE gsb0, 0x0 ;  /* 0x00008000000079c5 */ /* 0x000fe40000010000 */
[----:B------:R-:W-:-:S01]  /*2160*/  FADD R151, RZ, R24 ;  /* 0x00000018ff977221 */ /* 0x000fc20000000000 */
[----:B------:R-:W-:Y:S01]  /*2170*/  FADD R146, RZ, R25 ;  /* 0x00000019ff927221 */ /* 0x000fe20000000000 */
        /* <DEDUP_REMOVED lines=62> */
[----:B------:R-:W-:-:S06]  /*2560*/  UMOV UR6, URZ ;  /* 0x0000003f00067c82 */ /* 0x000fcc0008000000 */
.L_x_26:
[----:B------:R-:W-:-:S04]  /*2570*/  UIADD3 UR17, UR4, 0x1, URZ ;  /* 0x0000000104117890 */ /* 0x000fc8000fffe03f */
[----:B------:R-:W-:-:S04]  /*2580*/  UISETP.NE.AND UP0, UPT, UR17, 0x12, UPT ;  /* 0x000000121100788c */ /* 0x000fc8000bf05270 */
[----:B------:R-:W-:Y:S02]  /*2590*/  USEL UR8, URZ, 0x1, UP0 ;  /* 0x000000013f087887 */ /* 0x000fe40008000000 */
[----:B------:R-:W-:Y:S02]  /*25a0*/  USEL UR17, UR17, URZ, UP0 ;  /* 0x0000003f11117287 */ /* 0x000fe40008000000 */
[----:B------:R-:W-:-:S06]  /*25b0*/  ULOP3.LUT UR8, UR5, UR8, URZ, 0x3c, !UPT ;  /* 0x0000000805087292 */ /* 0x000fcc000f8e3c3f */
[----:B------:R-:W-:Y:S01]  /*25c0*/  IMAD.U32 R152, RZ, RZ, UR8 ;  /* 0x00000008ff987e24 */ /* 0x000fe2000f8e00ff */
[----:B------:R-:W-:-:S06]  /*25d0*/  UMOV UR8, 0x1 ;  /* 0x0000000100087882 */ /* 0x000fcc0000000000 */
.L_x_21:
[----:B------:R-:W-:-:S06]  /*25e0*/  UISETP.GE.AND UP0, UPT, UR14, 0x1, UPT ;  /* 0x000000010e00788c */ /* 0x000fcc000bf06270 */
[----:B------:R-:W-:-:S13]  /*25f0*/  PLOP3.LUT P0, PT, PT, PT, UP0, 0x80, 0x0 ;  /* 0x000000000000781c */ /* 0x000fda0003f0f008 */
[----:B------:R-:W-:Y:S05]  /*2600*/  @!P0 BRA `(.L_x_27) ;  /* 0x0000000800088947 */ /* 0x000fea0003800000 */
[----:B01----:R-:W-:Y:S01]  /*2610*/  IMAD.U32 R18, RZ, RZ, UR14 ;  /* 0x0000000eff127e24 */ /* 0x003fe2000f8e00ff */
[----:B------:R-:W-:Y:S01]  /*2620*/  ULDC UR23, c[0x0][0x50c] ;  /* 0x0001430000177ab9 */ /* 0x000fe20000000800 */
[----:B------:R-:W-:-:S07]  /*2630*/  IMAD.U32 R19, RZ, RZ, UR4 ;  /* 0x00000004ff137e24 */ /* 0x000fce000f8e00ff */
.L_x_35:
[----:B------:R-:W-:-:S13]  /*2640*/  ISETP.NE.AND P1, PT, R148, 0x3, PT ;  /* 0x000000039400780c */ /* 0x000fda0003f25270 */
[----:B------:R-:W-:Y:S05]  /*2650*/  @!P1 BRA `(.L_x_28) ;  /* 0x0000000000049947 */ /* 0x000fea0003800000 */
[----:B------:R-:W-:Y:S01]  /*2660*/  BPT.TRAP 0x1 ;  /* 0x000000040000795c */ /* 0x000fe20000300000 */
.L_x_28:
[----:B------:R-:W-:Y:S01]  /*2670*/  ULEA UR9, UR17, UR12, 0x3 ;  /* 0x0000000c11097291 */ /* 0x000fe2000f8e183f */
[----:B------:R-:W-:-:S08]  /*2680*/  SHF.L.U32 R20, R152, 0x1f, RZ ;  /* 0x0000001f98147819 */ /* 0x000fd000000006ff */
[----:B------:R0:W1:Y:S01]  /*2690*/  SYNCS.PHASECHK.TRANS64.TRYWAIT P0, [UR9], R20 ;  /* 0x00000014ff0075a7 */ /* 0x0000620008000149 */
[----:B------:R-:W-:Y:S05]  /*26a0*/  @!P1 BRA `(.L_x_29) ;  /* 0x0000000000049947 */ /* 0x000fea0003800000 */
[----:B------:R-:W-:Y:S01]  /*26b0*/  BPT.TRAP 0x1 ;  /* 0x000000040000795c */ /* 0x000fe20000300000 */
.L_x_29:
[----:B-1----:R-:W-:Y:S05]  /*26c0*/  @P0 BRA `(.L_x_30) ;  /* 0x0000000000080947 */ /* 0x002fea0003800000 */
[----:B------:R-:W1:Y:S02]  /*26d0*/  SYNCS.PHASECHK.TRANS64.TRYWAIT P0, [UR9], R20 ;  /* 0x00000014ff0075a7 */ /* 0x000e640008000149 */
[----:B-1----:R-:W-:Y:S05]  /*26e0*/  @!P0 BRA `(.L_x_31) ;  /* 0x00000074008c8947 */ /* 0x002fea0003800000 */
.L_x_30:
[----:B------:R-:W-:Y:S01]  /*26f0*/  UIADD3 UR9, UR12, 0x200, URZ ;  /* 0x000002000c097890 */ /* 0x000fe2000fffe03f */
[----:B------:R-:W-:Y:S01]  /*2700*/  WARPGROUP.ARRIVE ;  /* 0x00000000000079c5 */ /* 0x000fe20000000000 */
[----:B------:R-:W-:Y:S02]  /*2710*/  UIADD3 UR10, UR12, 0x12200, URZ ;  /* 0x000122000c0a7890 */ /* 0x000fe4000fffe03f */
[----:B------:R-:W-:Y:S02]  /*2720*/  UISETP.NE.AND UP0, UPT, UR7, URZ, UPT ;  /* 0x0000003f0700728c */ /* 0x000fe4000bf05270 */
[----:B------:R-:W-:Y:S02]  /*2730*/  USHF.R.U32.HI UR9, URZ, 0x4, UR9 ;  /* 0x000000043f097899 */ /* 0x000fe40008011609 */
[----:B------:R-:W-:Y:S02]  /*2740*/  USHF.R.U32.HI UR10, URZ, 0x4, UR10 ;  /* 0x000000043f0a7899 */ /* 0x000fe4000801160a */
[----:B------:R-:W-:-:S02]  /*2750*/  USEL UR8, UR8, URZ, !UP0 ;  /* 0x0000003f08087287 */ /* 0x000fc4000c000000 */
[----:B------:R-:W-:Y:S02]  /*2760*/  ULOP3.LUT UR9, UR9, 0x3fff, URZ, 0xc0, !UPT ;  /* 0x00003fff09097892 */ /* 0x000fe4000f8ec03f */
[----:B------:R-:W-:Y:S02]  /*2770*/  ULOP3.LUT UR10, UR10, 0x3fff, URZ, 0xc0, !UPT ;  /* 0x00003fff0a0a7892 */ /* 0x000fe4000f8ec03f */
[----:B------:R-:W-:Y:S02]  /*2780*/  UISETP.NE.U32.AND UP0, UPT, UR8, URZ, UPT ;  /* 0x0000003f0800728c */ /* 0x000fe4000bf05070 */
[----:B------:R-:W-:Y:S02]  /*2790*/  ULOP3.LUT UR8, UR9, 0x10000, URZ, 0xfc, !UPT ;  /* 0x0001000009087892 */ /* 0x000fe4000f8efc3f */
[----:B------:R-:W-:Y:S02]  /*27a0*/  ULOP3.LUT UR10, UR10, 0x10000, URZ, 0xfc, !UPT ;  /* 0x000100000a0a7892 */ /* 0x000fe4000f8efc3f */
[----:B------:R-:W-:-:S02]  /*27b0*/  ULEA UR8, UR17, UR8, 0x8 ;  /* 0x0000000811087291 */ /* 0x000fc4000f8e403f */
[----:B------:R-:W-:Y:S01]  /*27c0*/  ULEA UR10, UR17, UR10, 0x9 ;  /* 0x0000000a110a7291 */ /* 0x000fe2000f8e483f */
[----:B------:R-:W-:Y:S01]  /*27d0*/  UMOV UR9, 0x80000020 ;  /* 0x8000002000097882 */ /* 0x000fe20000000000 */
[----:B------:R-:W-:Y:S01]  /*27e0*/  UMOV UR11, 0x80000020 ;  /* 0x80000020000b7882 */ /* 0x000fe20000000000 */
[----:B------:R-:W-:-:S06]  /*27f0*/  UIADD3 UR6, UR6, 0x2, URZ ;  /* 0x0000000206067890 */ /* 0x000fcc000fffe03f */
[----:B------:R-:W-:Y:S01]  /*2800*/  QGMMA.64x128x32.F32.E5M2.E5M2 R24, gdesc[UR8], R24, UP0 ;  /* 0x01e00000081879f3 */ /* 0x000fe2000bf03818 */
[----:B------:R-:W-:Y:S02]  /*2810*/  UIADD3 UR8, UR8, 0x2, URZ ;  /* 0x0000000208087890 */ /* 0x000fe4000fffe03f */
[----:B------:R-:W-:Y:S01]  /*2820*/  UIADD3 UR10, UR10, 0x2, URZ ;  /* 0x000000020a0a7890 */ /* 0x000fe2000fffe03f */
[----:B------:R-:W-:Y:S01]  /*2830*/  UMOV UR9, 0x80000020 ;  /* 0x8000002000097882 */ /* 0x000fe20000000000 */
[----:B------:R-:W-:Y:S01]  /*2840*/  UMOV UR11, 0x80000020 ;  /* 0x80000020000b7882 */ /* 0x000fe20000000000 */
[----:B------:R-:W-:-:S04]  /*2850*/  UISETP.NE.AND UP0, UPT, UR6, UR23, UPT ;  /* 0x000000170600728c */ /* 0x000fc8000bf05270 */
[----:B------:R-:W-:-:S06]  /*2860*/  USEL UR7, URZ, 0x1, UP0 ;  /* 0x000000013f077887 */ /* 0x000fcc0008000000 */
[----:B------:R-:W-:Y:S01]  /*2870*/  ISETP.NE.AND P0, PT, RZ, UR7, PT ;  /* 0x00000007ff007c0c */ /* 0x000fe2000bf05270 */
[----:B------:R-:W-:Y:S03]  /*2880*/  QGMMA.64x128x32.F32.E5M2.E5M2 R24, gdesc[UR8], R24, gsb0 ;  /* 0x01e00000081879f3 */ /* 0x000fe60008003818 */
[----:B------:R-:W-:-:S09]  /*2890*/  WARPGROUP.DEPBAR.LE gsb0, 0x1 ;  /* 0x00008000000079c5 */ /* 0x000fd20000010100 */
[----:B------:R-:W-:Y:S05]  /*28a0*/  @!P0 BRA `(.L_x_32) ;  /* 0x0000000400088947 */ /* 0x000fea0003800000 */
[----:B------:R-:W-:Y:S02]  /*28b0*/  WARPGROUP.DEPBAR.LE gsb0, 0x0 ;  /* 0x00008000000079c5 */ /* 0x000fe40000010000 */
[----:B------:R-:W-:-:S01]  /*28c0*/  FADD R151, R24, R151 ;  /* 0x0000009718977221 */ /* 0x000fc20000000000 */
[----:B------:R-:W-:Y:S01]  /*28d0*/  FADD R146, R25, R146 ;  /* 0x0000009219927221 */ /* 0x000fe20000000000 */
        /* <DEDUP_REMOVED lines=62> */
[----:B------:R-:W-:-:S06]  /*2cc0*/  UMOV UR6, URZ ;  /* 0x0000003f00067c82 */ /* 0x000fcc0008000000 */
.L_x_32:
[----:B------:R-:W-:Y:S05]  /*2cd0*/  @!P1 BRA `(.L_x_33) ;  /* 0x0000000000049947 */ /* 0x000fea0003800000 */
[----:B------:R-:W-:Y:S01]  /*2ce0*/  BPT.TRAP 0x1 ;  /* 0x000000040000795c */ /* 0x000fe20000300000 */
.L_x_33:
[----:B------:R-:W-:-:S13]  /*2cf0*/  ISETP.NE.AND P0, PT, R13, RZ, PT ;  /* 0x000000ff0d00720c */ /* 0x000fda0003f05270 */
[----:B01----:R-:W-:-:S05]  /*2d00*/  @P0 LEA R20, R19, UR12, 0x3 ;  /* 0x0000000c13140c11 */ /* 0x003fca000f8e18ff */
[----:B------:R-:W-:-:S05]  /*2d10*/  @P0 VIADD R21, R20, 0x90 ;  /* 0x0000009014150836 */ /* 0x000fca0000000000 */
[----:B------:R-:W-:-:S04]  /*2d20*/  @P0 PRMT R21, R12, 0x654, R21 ;  /* 0x000006540c150816 */ /* 0x000fc80000000015 */
[----:B------:R0:W-:Y:S01]  /*2d30*/  @P0 SYNCS.ARRIVE.TRANS64.RED.A1T0 RZ, [R21+URZ], RZ ;  /* 0x000000ff15ff09a7 */ /* 0x0001e2000810043f */
[----:B------:R-:W-:-:S13]  /*2d40*/  ISETP.GT.U32.AND P0, PT, R7, 0x1, PT ;  /* 0x000000010700780c */ /* 0x000fda0003f04070 */
[----:B0-----:R-:W-:Y:S05]  /*2d50*/  @P0 BRA `(.L_x_34) ;  /* 0x0000000000040947 */ /* 0x001fea0003800000 */
[----:B------:R-:W-:Y:S01]  /*2d60*/  BPT.TRAP 0x1 ;  /* 0x000000040000795c */ /* 0x000fe20000300000 */
.L_x_34:
[----:B------:R-:W-:Y:S01]  /*2d70*/  UIADD3 UR17, UR17, 0x1, URZ ;  /* 0x0000000111117890 */ /* 0x000fe2000fffe03f */
[C---:B------:R-:W-:Y:S01]  /*2d80*/  ISETP.GT.AND P1, PT, R18.reuse, 0x1, PT ;  /* 0x000000011200780c */ /* 0x040fe20003f24270 */
[----:B------:R-:W-:Y:S02]  /*2d90*/  VIADD R19, R19, 0x1 ;  /* 0x0000000113137836 */ /* 0x000fe40000000000 */
[----:B------:R-:W-:Y:S01]  /*2da0*/  UISETP.NE.AND UP0, UPT, UR17, 0x12, UPT ;  /* 0x000000121100788c */ /* 0x000fe2000bf05270 */
[----:B------:R-:W-:Y:S02]  /*2db0*/  VIADD R18, R18, 0xffffffff ;  /* 0xffffffff12127836 */ /* 0x000fe40000000000 */
[C---:B------:R-:W-:Y:S01]  /*2dc0*/  ISETP.NE.AND P0, PT, R19.reuse, 0x12, PT ;  /* 0x000000121300780c */ /* 0x040fe20003f05270 */
[----:B------:R-:W-:Y:S02]  /*2dd0*/  USEL UR8, URZ, 0x1, UP0 ;  /* 0x000000013f087887 */ /* 0x000fe40008000000 */
[----:B------:R-:W-:Y:S01]  /*2de0*/  USEL UR17, UR17, URZ, UP0 ;  /* 0x0000003f11117287 */ /* 0x000fe20008000000 */
[----:B------:R-:W-:-:S03]  /*2df0*/  SEL R19, R19, RZ, P0 ;  /* 0x000000ff13137207 */ /* 0x000fc60000000000 */
[----:B------:R-:W-:Y:S01]  /*2e00*/  LOP3.LUT R152, R152, UR8, RZ, 0x3c, !PT ;  /* 0x0000000898987c12 */ /* 0x000fe2000f8e3cff */
[----:B------:R-:W-:Y:S01]  /*2e10*/  UMOV UR8, 0x1 ;  /* 0x0000000100087882 */ /* 0x000fe20000000000 */
[----:B------:R-:W-:Y:S06]  /*2e20*/  @P1 BRA `(.L_x_35) ;  /* 0xfffffff800041947 */ /* 0x000fec000383ffff */
.L_x_27:
[----:B------:R-:W-:Y:S01]  /*2e30*/  UISETP.NE.AND UP0, UPT, UR6, URZ, UPT ;  /* 0x0000003f0600728c */ /* 0x000fe2000bf05270 */
[----:B01----:R-:W0:Y:S01]  /*2e40*/  LDC R18, c[0x0][0x28c] ;  /* 0x0000a300ff127b82 */ /* 0x003e220000000800 */
[----:B------:R-:W-:Y:S02]  /*2e50*/  IMAD.U32 R19, RZ, RZ, UR22 ;  /* 0x00000016ff137e24 */ /* 0x000fe4000f8e00ff */
[----:B------:R-:W-:-:S06]  /*2e60*/  USEL UR6, URZ, 0x1, !UP0 ;  /* 0x000000013f067887 */ /* 0x000fcc000c000000 */
[----:B------:R-:W-:-:S13]  /*2e70*/  ISETP.NE.AND P0, PT, RZ, UR6, PT ;  /* 0x00000006ff007c0c */ /* 0x000fda000bf05270 */
[----:B------:R-:W-:Y:S05]  /*2e80*/  @!P0 BRA `(.L_x_36) ;  /* 0x0000000400048947 */ /* 0x000fea0003800000 */
[----:B------:R-:W-:Y:S02]  /*2e90*/  WARPGROUP.DEPBAR.LE gsb0, 0x0 ;  /* 0x00008000000079c5 */ /* 0x000fe40000010000 */
[----:B------:R-:W-:Y:S01]  /*2ea0*/  FADD R151, R24, R151 ;  /* 0x0000009718977221 */ /* 0x000fe20000000000 */
        /* <DEDUP_REMOVED lines=62> */
[----:B------:R-:W-:-:S07]  /*3290*/  FADD R88, R88, R87 ;  /* 0x0000005758587221 */ /* 0x000fce0000000000 */
.L_x_36:
[----:B0-----:R-:W-:Y:S01]  /*32a0*/  ISETP.GE.AND P0, PT, R18, 0x1, PT ;  /* 0x000000011200780c */ /* 0x001fe20003f06270 */
[----:B------:R0:W-:Y:S01]  /*32b0*/  SYNCS.ARRIVE.TRANS64.A1T0 RZ, [R19+UR21], RZ ;  /* 0x000000ff13ff79a7 */ /* 0x0001e20008100015 */
[----:B------:R-:W-:-:S11]  /*32c0*/  WARPGROUP.DEPBAR.LE gsb0, 0x0 ;  /* 0x00008000000079c5 */ /* 0x000fd60000010000 */
[----:B------:R-:W-:Y:S05]  /*32d0*/  @!P0 BRA `(.L_x_37) ;  /* 0x0000000000488947 */ /* 0x000fea0003800000 */
[----:B------:R-:W-:-:S13]  /*32e0*/  ISETP.NE.AND P0, PT, R148, 0x3, PT ;  /* 0x000000039400780c */ /* 0x000fda0003f05270 */
[----:B------:R-:W-:Y:S05]  /*32f0*/  @!P0 BRA `(.L_x_38) ;  /* 0x0000000000048947 */ /* 0x000fea0003800000 */
[----:B------:R-:W-:Y:S01]  /*3300*/  BPT.TRAP 0x1 ;  /* 0x000000040000795c */ /* 0x000fe20000300000 */
.L_x_38:
[----:B------:R-:W-:-:S13]  /*3310*/  ISETP.NE.AND P0, PT, R13, RZ, PT ;  /* 0x000000ff0d00720c */ /* 0x000fda0003f05270 */
[----:B------:R-:W-:-:S05]  /*3320*/  VOTEU.ANY UP0, P0 ;  /* 0x00000000003f7886 */ /* 0x000fca0000000100 */
[----:B------:R-:W-:-:S06]  /*3330*/  @UP0 UIADD3 UR6, UR14, UR4, URZ ;  /* 0x000000040e060290 */ /* 0x000fcc000fffe03f */
[----:B------:R-:W-:Y:S02]  /*3340*/  IMAD.U32 R18, RZ, RZ, UR6 ;  /* 0x00000006ff127e24 */ /* 0x000fe4000f8e00ff */
[----:B------:R-:W-:Y:S02]  /*3350*/  IMAD.U32 R21, RZ, RZ, UR6 ;  /* 0x00000006ff157e24 */ /* 0x000fe4000f8e00ff */
[----:B0-----:R-:W-:-:S05]  /*3360*/  @P0 IMAD.WIDE.U32 R18, R18, 0x38e38e39, RZ ;  /* 0x38e38e3912120825 */ /* 0x001fca00078e00ff */
[----:B------:R-:W-:-:S05]  /*3370*/  @P0 SHF.R.U32.HI R18, RZ, 0x2, R19 ;  /* 0x00000002ff120819 */ /* 0x000fca0000011613 */
[----:B------:R-:W-:-:S05]  /*3380*/  @P0 IMAD R18, R18, -0x12, R21 ;  /* 0xffffffee12120824 */ /* 0x000fca00078e0215 */
[----:B------:R-:W-:-:S05]  /*3390*/  @P0 LEA R18, R18, UR12, 0x3 ;  /* 0x0000000c12120c11 */ /* 0x000fca000f8e18ff */
[----:B------:R-:W-:-:S05]  /*33a0*/  @P0 VIADD R19, R18, 0x90 ;  /* 0x0000009012130836 */ /* 0x000fca0000000000 */
[----:B------:R-:W-:-:S04]  /*33b0*/  @P0 PRMT R19, R12, 0x654, R19 ;  /* 0x000006540c130816 */ /* 0x000fc80000000013 */
[----:B------:R1:W-:Y:S01]  /*33c0*/  @P0 SYNCS.ARRIVE.TRANS64.RED.A1T0 RZ, [R19+URZ], RZ ;  /* 0x000000ff13ff09a7 */ /* 0x0003e2000810043f */
[----:B------:R-:W-:-:S13]  /*33d0*/  ISETP.GT.U32.AND P0, PT, R7, 0x1, PT ;  /* 0x000000010700780c */ /* 0x000fda0003f04070 */
[----:B-1----:R-:W-:Y:S05]  /*33e0*/  @P0 BRA `(.L_x_37) ;  /* 0x0000000000040947 */ /* 0x002fea0003800000 */
[----:B------:R-:W-:Y:S01]  /*33f0*/  BPT.TRAP 0x1 ;  /* 0x000000040000795c */ /* 0x000fe20000300000 */
.L_x_37:
[----:B------:R-:W-:Y:S01]  /*3400*/  SHF.L.U32 R18, R150, 0x1f, RZ ;  /* 0x0000001f96127819 */ /* 0x000fe200000006ff */
[----:B------:R-:W-:Y:S01]  /*3410*/  UIADD3 UR4, UR20, UR4, URZ ;  /* 0x0000000414047290 */ /* 0x000fe2000fffe03f */
[----:B------:R-:W1:Y:S01]  /*3420*/  LDC R29, c[0x0][0x288] ;  /* 0x0000a200ff1d7b82 */ /* 0x000e620000000800 */
[----:B------:R-:W-:Y:S01]  /*3430*/  UISETP.GE.U32.AND UP1, UPT, UR20, 0x12, UPT ;  /* 0x000000121400788c */ /* 0x000fe2000bf26070 */
[----:B------:R-:W-:Y:S01]  /*3440*/  IMAD.SHL.U32 R26, R16, 0x2, RZ ;  /* 0x00000002101a7824 */ /* 0x000fe200078e00ff */
[----:B------:R-:W-:Y:S02]  /*3450*/  UISETP.GT.U32.AND UP0, UPT, UR4, 0x11, UPT ;  /* 0x000000110400788c */ /* 0x000fe4000bf04070 */
[----:B------:R-:W-:Y:S02]  /*3460*/  UIMAD.WIDE.U32 UR6, UR4, 0x38e38e39, URZ ;  /* 0x38e38e39040678a5 */ /* 0x000fe4000f8e003f */
[----:B------:R-:W-:Y:S01]  /*3470*/  UISETP.LT.U32.AND UP0, UPT, UR20, 0x12, UP0 ;  /* 0x000000121400788c */ /* 0x000fe20008701070 */
[----:B------:R-:W4:Y:S01]  /*3480*/  SYNCS.PHASECHK.TRANS64.TRYWAIT P0, [UR15+0x8], R18 ;  /* 0x00000812ff0075a7 */ /* 0x000f22000800014f */
[----:B------:R-:W-:Y:S01]  /*3490*/  USHF.R.U32.HI UR6, URZ, 0x2, UR7 ;  /* 0x000000023f067899 */ /* 0x000fe20008011607 */
[----:B------:R-:W-:Y:S01]  /*34a0*/  SHF.R.S32.HI R27, RZ, 0x1f, R26 ;  /* 0x0000001fff1b7819 */ /* 0x000fe2000001141a */
[----:B------:R-:W-:-:S02]  /*34b0*/  USEL UR8, URZ, 0x1, !UP0 ;  /* 0x000000013f087887 */ /* 0x000fc4000c000000 */
[----:B------:R-:W-:Y:S02]  /*34c0*/  UIMAD UR4, UR6, -0x12, UR4 ;  /* 0xffffffee060478a4 */ /* 0x000fe4000f8e0204 */
[----:B------:R-:W-:-:S04]  /*34d0*/  ULOP3.LUT UR5, UR5, UR8, URZ, 0x3c, !UPT ;  /* 0x0000000805057292 */ /* 0x000fc8000f8e3c3f */
[----:B------:R-:W-:Y:S01]  /*34e0*/  @UP1 ULOP3.LUT UR5, UR5, 0x1, UR6, 0x78, !UPT ;  /* 0x0000000105051892 */ /* 0x000fe2000f8e7806 */
[----:B-1--4-:R-:W-:Y:S11]  /*34f0*/  @!P0 BRA `(.L_x_39) ;  /* 0x0000006800208947 */ /* 0x012ff60003800000 */
.L_x_211:
[----:B------:R-:W-:Y:S01]  /*3500*/  IMAD.SHL.U32 R28, R6, 0x40, RZ ;  /* 0x00000040061c7824 */ /* 0x000fe200078e00ff */
[----:B------:R-:W-:Y:S01]  /*3510*/  ULDC UR8, c[0x0][0x284] ;  /* 0x0000a10000087ab9 */ /* 0x000fe20000000800 */
[----:B------:R-:W-:Y:S01]  /*3520*/  IMAD.SHL.U32 R33, R5, 0x80, RZ ;  /* 0x0000008005217824 */ /* 0x000fe200078e00ff */
[----:B------:R-:W-:Y:S01]  /*3530*/  SHF.R.S32.HI R34, RZ, 0x1f, R4 ;  /* 0x0000001fff227819 */ /* 0x000fe20000011404 */
[----:B------:R-:W-:Y:S01]  /*3540*/  ULDC.64 UR6, c[0x0][0x5d0] ;  /* 0x0001740000067ab9 */ /* 0x000fe20000000a00 */
[----:B------:R-:W-:Y:S01]  /*3550*/  ISETP.GE.AND P0, PT, R28, UR8, PT ;  /* 0x000000081c007c0c */ /* 0x000fe2000bf06270 */
[----:B0-----:R-:W-:Y:S01]  /*3560*/  IMAD.WIDE.U32 R18, R4, UR6, R26 ;  /* 0x0000000604127c25 */ /* 0x001fe2000f8e001a */
[----:B------:R-:W-:Y:S02]  /*3570*/  SHF.R.S32.HI R32, RZ, 0x1f, R33 ;  /* 0x0000001fff207819 */ /* 0x000fe40000011421 */
[C---:B------:R-:W-:Y:S01]  /*3580*/  ISETP.GE.OR P0, PT, R33.reuse, R29, P0 ;  /* 0x0000001d2100720c */ /* 0x040fe20000706670 */
[----:B------:R-:W-:Y:S01]  /*3590*/  IMAD R5, R34, UR6, RZ ;  /* 0x0000000622057c24 */ /* 0x000fe2000f8e02ff */
[----:B------:R-:W-:-:S03]  /*35a0*/  IADD3 R18, P1, R33, R18, RZ ;  /* 0x0000001221127210 */ /* 0x000fc60007f3e0ff */
[----:B------:R-:W-:-:S05]  /*35b0*/  IMAD R5, R4, UR7, R5 ;  /* 0x0000000704057c24 */ /* 0x000fca000f8e0205 */
[----:B------:R-:W-:-:S03]  /*35c0*/  IADD3.X R19, R32, R19, R5, P1, !PT ;  /* 0x0000001320137210 */ /* 0x000fc60000ffe405 */
[----:B------:R-:W-:Y:S05]  /*35d0*/  @P0 BRA `(.L_x_40) ;  /* 0x0000004400b80947 */ /* 0x000fea0003800000 */
[----:B------:R-:W0:Y:S01]  /*35e0*/  LDC.64 R30, c[0x0][0x5c8] ;  /* 0x00017200ff1e7b82 */ /* 0x000e220000000a00 */
[----:B------:R-:W-:Y:S01]  /*35f0*/  IMAD.WIDE R24, R6, 0x40, R10 ;  /* 0x0000004006187825 */ /* 0x000fe200078e020a */
[----:B------:R-:W-:Y:S01]  /*3600*/  ULDC.64 UR6, c[0x0][0x5c0] ;  /* 0x0001700000067ab9 */ /* 0x000fe20000000a00 */
[----:B------:R-:W-:Y:S02]  /*3610*/  BSSY B0, `(.L_x_40) ;  /* 0x000046a000007945 */ /* 0x000fe40003800000 */
[----:B------:R-:W-:-:S04]  /*3620*/  IMAD R6, R16, -0x2, R29 ;  /* 0xfffffffe10067824 */ /* 0x000fc800078e021d */
[----:B------:R-:W-:Y:S02]  /*3630*/  IMAD.IADD R6, R6, 0x1, -R33 ;  /* 0x0000000106067824 */ /* 0x000fe400078e0a21 */
[-C--:B0-----:R-:W-:Y:S02]  /*3640*/  IMAD R5, R25, R30.reuse, RZ ;  /* 0x0000001e19057224 */ /* 0x081fe400078e02ff */
[----:B------:R-:W-:-:S04]  /*3650*/  IMAD.WIDE.U32 R18, R24, R30, R18 ;  /* 0x0000001e18127225 */ /* 0x000fc800078e0012 */
[----:B------:R-:W-:Y:S01]  /*3660*/  IMAD R21, R24, R31, R5 ;  /* 0x0000001f18157224 */ /* 0x000fe200078e0205 */
[----:B------:R-:W-:Y:S02]  /*3670*/  LEA R5, P0, R30, R18, 0x3 ;  /* 0x000000121e057211 */ /* 0x000fe400078018ff */
[----:B------:R-:W-:Y:S01]  /*3680*/  IADD3 R20, P1, R18, UR6, RZ ;  /* 0x0000000612147c10 */ /* 0x000fe2000ff3e0ff */
[----:B------:R-:W-:Y:S01]  /*3690*/  IMAD.IADD R21, R19, 0x1, R21 ;  /* 0x0000000113157824 */ /* 0x000fe200078e0215 */
[----:B------:R-:W-:-:S04]  /*36a0*/  IADD3 R18, P3, R5, UR6, RZ ;  /* 0x0000000605127c10 */ /* 0x000fc8000ff7e0ff */
[----:B------:R-:W-:Y:S01]  /*36b0*/  LEA.HI.X R5, R30, R21, R31, 0x3, P0 ;  /* 0x000000151e057211 */ /* 0x000fe200000f1c1f */
[----:B------:R-:W-:Y:S01]  /*36c0*/  IMAD.IADD R30, R17, 0x1, -R28 ;  /* 0x00000001111e7824 */ /* 0x000fe200078e0a1c */
[----:B---3-5:R-:W-:Y:S02]  /*36d0*/  FSETP.NEU.AND P0, PT, R15, RZ, PT ;  /* 0x000000ff0f00720b */ /* 0x028fe40003f0d000 */
[----:B------:R-:W-:Y:S02]  /*36e0*/  IADD3.X R21, R21, UR7, RZ, P1, !PT ;  /* 0x0000000715157c10 */ /* 0x000fe40008ffe4ff */
[----:B------:R-:W-:-:S09]  /*36f0*/  IADD3.X R19, R5, UR7, RZ, P3, !PT ;  /* 0x0000000705137c10 */ /* 0x000fd20009ffe4ff */
[----:B------:R-:W-:Y:S05]  /*3700*/  @!P0 BRA `(.L_x_41) ;  /* 0x0000003400608947 */ /* 0x000fea0003800000 */
[----:B------:R-:W-:Y:S01]  /*3710*/  ULDC.64 UR6, c[0x0][0x5b8] ;  /* 0x00016e0000067ab9 */ /* 0x000fe20000000a00 */
[----:B------:R-:W-:Y:S01]  /*3720*/  ULDC.64 UR8, c[0x0][0x5a8] ;  /* 0x00016a0000087ab9 */ /* 0x000fe20000000a00 */
[----:B------:R-:W-:Y:S01]  /*3730*/  IMAD.WIDE.U32 R26, R4, UR6, R26 ;  /* 0x00000006041a7c25 */ /* 0x000fe2000f8e001a */
[----:B------:R-:W-:Y:S01]  /*3740*/  BSSY B1, `(.L_x_42) ;  /* 0x0000010000017945 */ /* 0x000fe20003800000 */
[----:B------:R-:W-:Y:S02]  /*3750*/  PRMT R28, RZ, 0x7610, R28 ;  /* 0x00007610ff1c7816 */ /* 0x000fe4000000001c */
[----:B------:R-:W-:Y:S01]  /*3760*/  IMAD R5, R34, UR6, RZ ;  /* 0x0000000622057c24 */ /* 0x000fe2000f8e02ff */
[----:B------:R-:W-:-:S03]  /*3770*/  IADD3 R26, P0, R33, R26, RZ ;  /* 0x0000001a211a7210 */ /* 0x000fc60007f1e0ff */
[----:B------:R-:W-:Y:S01]  /*3780*/  IMAD R5, R4, UR7, R5 ;  /* 0x0000000704057c24 */ /* 0x000fe2000f8e0205 */
[----:B------:R-:W-:Y:S02]  /*3790*/  ULDC.64 UR6, c[0x0][0x5b0] ;  /* 0x00016c0000067ab9 */ /* 0x000fe40000000a00 */
[----:B------:R-:W-:Y:S02]  /*37a0*/  IMAD R29, R25, UR6, RZ ;  /* 0x00000006191d7c24 */ /* 0x000fe4000f8e02ff */
[----:B------:R-:W-:Y:S02]  /*37b0*/  IADD3.X R27, R32, R27, R5, P0, !PT ;  /* 0x0000001b201b7210 */ /* 0x000fe400007fe405 */
[----:B------:R-:W-:Y:S01]  /*37c0*/  ISETP.GE.AND P0, PT, R30, 0x1, PT ;  /* 0x000000011e00780c */ /* 0x000fe20003f06270 */
[C---:B------:R-:W-:Y:S02]  /*37d0*/  IMAD R29, R24.reuse, UR7, R29 ;  /* 0x00000007181d7c24 */ /* 0x040fe4000f8e021d */
[----:B------:R-:W-:Y:S01]  /*37e0*/  IMAD.WIDE.U32 R4, R24, UR6, R26 ;  /* 0x0000000618047c25 */ /* 0x000fe2000f8e001a */
[----:B------:R-:W-:-:S02]  /*37f0*/  ISETP.LT.OR P4, PT, R6, 0x1, !P0 ;  /* 0x000000010600780c */ /* 0x000fc40004781670 */
[----:B------:R-:W-:-:S04]  /*3800*/  IADD3 R4, P1, R4, UR8, RZ ;  /* 0x0000000804047c10 */ /* 0x000fc8000ff3e0ff */
[----:B------:R-:W-:-:S07]  /*3810*/  IADD3.X R5, R5, UR9, R29, P1, !PT ;  /* 0x0000000905057c10 */ /* 0x000fce0008ffe41d */
[----:B------:R-:W-:Y:S05]  /*3820*/  @P4 BRA `(.L_x_43) ;  /* 0x0000000000044947 */ /* 0x000fea0003800000 */
[----:B------:R0:W5:Y:S02]  /*3830*/  LDG.E.U8 R28, desc[UR18][R4.64] ;  /* 0x00000012041c7981 */ /* 0x000164000c1e1100 */
.L_x_43:
[----:B------:R-:W-:Y:S05]  /*3840*/  BSYNC B1 ;  /* 0x0000000000017941 */ /* 0x000fea0003800000 */
.L_x_42:
[----:B-----5:R-:W-:Y:S01]  /*3850*/  LOP3.LUT R28, R28, 0xff, RZ, 0xc0, !PT ;  /* 0x000000ff1c1c7812 */ /* 0x020fe200078ec0ff */
[----:B------:R-:W-:Y:S01]  /*3860*/  BSSY B1, `(.L_x_44) ;  /* 0x000000b000017945 */ /* 0x000fe20003800000 */
[----:B------:R-:W-:Y:S02]  /*3870*/  ISETP.LT.OR P3, PT, R6, 0x2, !P0 ;  /* 0x000000020600780c */ /* 0x000fe40004761670 */
[----:B------:R-:W-:-:S05]  /*3880*/  F2FP.F16.E5M2.UNPACK_B R28, R28 ;  /* 0x0000001cff1c723e */ /* 0x000fca00020004ff */
[----:B------:R-:W-:-:S05]  /*3890*/  HADD2.F32 R28, -RZ, R28.H0_H0 ;  /* 0x2000001cff1c7230 */ /* 0x000fca0000004100 */
[----:B------:R-:W-:-:S04]  /*38a0*/  FMUL R28, R28, R15 ;  /* 0x0000000f1c1c7220 */ /* 0x000fc80000400000 */
[----:B--2---:R-:W-:-:S05]  /*38b0*/  FFMA R28, R151, R14, R28 ;  /* 0x0000000e971c7223 */ /* 0x004fca000000001c */
[----:B------:R-:W-:Y:S02]  /*38c0*/  F2FP.SATFINITE.E5M2.F32.PACK_AB_MERGE_C R29, RZ, R28, RZ ;  /* 0x0000001cff1d723e */ /* 0x000fe400048060ff */
[----:B------:R-:W-:-:S03]  /*38d0*/  PRMT R28, RZ, 0x7610, R28 ;  /* 0x00007610ff1c7816 */ /* 0x000fc6000000001c */
[----:B------:R1:W-:Y:S01]  /*38e0*/  @!P4 STG.E.U8 desc[UR18][R20.64], R29 ;  /* 0x0000001d1400c986 */ /* 0x0003e2000c101112 */
[----:B------:R-:W-:Y:S05]  /*38f0*/  @P3 BRA `(.L_x_45) ;  /* 0x0000000000043947 */ /* 0x000fea0003800000 */
[----:B------:R2:W5:Y:S02]  /*3900*/  LDG.E.U8 R28, desc[UR18][R4.64+0x1] ;  /* 0x00000112041c7981 */ /* 0x000564000c1e1100 */
.L_x_45:
[----:B------:R-:W-:Y:S05]  /*3910*/  BSYNC B1 ;  /* 0x0000000000017941 */ /* 0x000fea0003800000 */
.L_x_44:
[----:B-----5:R-:W-:Y:S01]  /*3920*/  LOP3.LUT R28, R28, 0xff, RZ, 0xc0, !PT ;  /* 0x000000ff1c1c7812 */ /* 0x020fe200078ec0ff */
[----:B------:R-:W-:Y:S01]  /*3930*/  BSSY B1, `(.L_x_46) ;  /* 0x0000013000017945 */ /* 0x000fe20003800000 */
[----:B-1----:R-:W-:Y:S02]  /*3940*/  IADD3 R29, P1, R24, 0x8, RZ ;  /* 0x00000008181d7810 */ /* 0x002fe40007f3e0ff */
[----:B------:R-:W-:-:S03]  /*3950*/  F2FP.F16.E5M2.UNPACK_B R28, R28 ;  /* 0x0000001cff1c723e */ /* 0x000fc600020004ff */
[----:B------:R-:W-:Y:S01]  /*3960*/  IMAD.X R24, RZ, RZ, R25, P1 ;  /* 0x000000ffff187224 */ /* 0x000fe200008e0619 */
[----:B------:R-:W-:Y:S01]  /*3970*/  ISETP.GE.AND P1, PT, R30, 0x9, PT ;  /* 0x000000091e00780c */ /* 0x000fe20003f26270 */
[----:B------:R-:W-:Y:S02]  /*3980*/  HADD2.F32 R28, -RZ, R28.H0_H0 ;  /* 0x2000001cff1c7230 */ /* 0x000fe40000004100 */
[----:B------:R-:W-:Y:S01]  /*3990*/  IMAD R24, R24, UR6, RZ ;  /* 0x0000000618187c24 */ /* 0x000fe2000f8e02ff */
[----:B------:R-:W-:Y:S01]  /*39a0*/  ISETP.LT.OR P5, PT, R6, 0x1, !P1 ;  /* 0x000000010600780c */ /* 0x000fe20004fa1670 */
[----:B------:R-:W-:-:S04]  /*39b0*/  IMAD.WIDE.U32 R26, R29, UR6, R26 ;  /* 0x000000061d1a7c25 */ /* 0x000fc8000f8e001a */
[----:B------:R-:W-:Y:S01]  /*39c0*/  FMUL R25, R28, R15 ;  /* 0x0000000f1c197220 */ /* 0x000fe20000400000 */
[----:B------:R-:W-:-:S03]  /*39d0*/  IMAD R29, R29, UR7, R24 ;  /* 0x000000071d1d7c24 */ /* 0x000fc6000f8e0218 */
[----:B------:R-:W-:Y:S01]  /*39e0*/  FFMA R25, R146, R14, R25 ;  /* 0x0000000e92197223 */ /* 0x000fe20000000019 */
[----:B------:R-:W-:Y:S02]  /*39f0*/  IADD3 R24, P4, R26, UR8, RZ ;  /* 0x000000081a187c10 */ /* 0x000fe4000ff9e0ff */
[----:B------:R-:W-:Y:S02]  /*3a00*/  PRMT R26, RZ, 0x7610, R26 ;  /* 0x00007610ff1a7816 */ /* 0x000fe4000000001a */
[----:B------:R-:W-:Y:S02]  /*3a10*/  F2FP.SATFINITE.E5M2.F32.PACK_AB_MERGE_C R31, RZ, R25, RZ ;  /* 0x00000019ff1f723e */ /* 0x000fe400048060ff */
[----:B------:R-:W-:-:S03]  /*3a20*/  IADD3.X R25, R27, UR9, R29, P4, !PT ;  /* 0x000000091b197c10 */ /* 0x000fc6000a7fe41d */
[----:B------:R1:W-:Y:S01]  /*3a30*/  @!P3 STG.E.U8 desc[UR18][R20.64+0x1], R31 ;  /* 0x0000011f1400b986 */ /* 0x0003e2000c101112 */
[----:B------:R-:W-:Y:S05]  /*3a40*/  @P5 BRA `(.L_x_47) ;  /* 0x0000000000045947 */ /* 0x000fea0003800000 */
[----:B------:R3:W5:Y:S02]  /*3a50*/  LDG.E.U8 R26, desc[UR18][R24.64] ;  /* 0x00000012181a7981 */ /* 0x000764000c1e1100 */
.L_x_47:
[----:B------:R-:W-:Y:S05]  /*3a60*/  BSYNC B1 ;  /* 0x0000000000017941 */ /* 0x000fea0003800000 */
.L_x_46:
[----:B-----5:R-:W-:Y:S01]  /*3a70*/  LOP3.LUT R26, R26, 0xff, RZ, 0xc0, !PT ;  /* 0x000000ff1a1a7812 */ /* 0x020fe200078ec0ff */
[----:B------:R-:W-:Y:S01]  /*3a80*/  BSSY B1, `(.L_x_48) ;  /* 0x000000b000017945 */ /* 0x000fe20003800000 */
[----:B------:R-:W-:Y:S02]  /*3a90*/  ISETP.LT.OR P3, PT, R6, 0x2, !P1 ;  /* 0x000000020600780c */ /* 0x000fe40004f61670 */
[----:B------:R-:W-:-:S05]  /*3aa0*/  F2FP.F16.E5M2.UNPACK_B R26, R26 ;  /* 0x0000001aff1a723e */ /* 0x000fca00020004ff */
[----:B------:R-:W-:-:S05]  /*3ab0*/  HADD2.F32 R26, -RZ, R26.H0_H0 ;  /* 0x2000001aff1a7230 */ /* 0x000fca0000004100 */
[----:B------:R-:W-:-:S04]  /*3ac0*/  FMUL R26, R26, R15 ;  /* 0x0000000f1a1a7220 */ /* 0x000fc80000400000 */
[----:B------:R-:W-:-:S05]  /*3ad0*/  FFMA R26, R149, R14, R26 ;  /* 0x0000000e951a7223 */ /* 0x000fca000000001a */
[----:B------:R-:W-:Y:S02]  /*3ae0*/  F2FP.SATFINITE.E5M2.F32.PACK_AB_MERGE_C R27, RZ, R26, RZ ;  /* 0x0000001aff1b723e */ /* 0x000fe400048060ff */
[----:B------:R-:W-:-:S03]  /*3af0*/  PRMT R26, RZ, 0x7610, R26 ;  /* 0x00007610ff1a7816 */ /* 0x000fc6000000001a */
[----:B------:R4:W-:Y:S01]  /*3b00*/  @!P5 STG.E.U8 desc[UR18][R18.64], R27 ;  /* 0x0000001b1200d986 */ /* 0x0009e2000c101112 */
[----:B------:R-:W-:Y:S05]  /*3b10*/  @P3 BRA `(.L_x_49) ;  /* 0x0000000000043947 */ /* 0x000fea0003800000 */
[----:B------:R0:W5:Y:S02]  /*3b20*/  LDG.E.U8 R26, desc[UR18][R24.64+0x1] ;  /* 0x00000112181a7981 */ /* 0x000164000c1e1100 */
.L_x_49:
[----:B------:R-:W-:Y:S05]  /*3b30*/  BSYNC B1 ;  /* 0x0000000000017941 */ /* 0x000fea0003800000 */
.L_x_48:
[----:B-----5:R-:W-:Y:S01]  /*3b40*/  LOP3.LUT R26, R26, 0xff, RZ, 0xc0, !PT ;  /* 0x000000ff1a1a7812 */ /* 0x020fe200078ec0ff */
[----:B------:R-:W-:Y:S01]  /*3b50*/  BSSY B1, `(.L_x_50) ;  /* 0x000000b000017945 */ /* 0x000fe20003800000 */
[----:B------:R-:W-:Y:S02]  /*3b60*/  ISETP.LT.OR P4, PT, R6, 0x9, !P0 ;  /* 0x000000090600780c */ /* 0x000fe40004781670 */
[----:B------:R-:W-:-:S05]  /*3b70*/  F2FP.F16.E5M2.UNPACK_B R26, R26 ;  /* 0x0000001aff1a723e */ /* 0x000fca00020004ff */
[----:B------:R-:W-:-:S05]  /*3b80*/  HADD2.F32 R26, -RZ, R26.H0_H0 ;  /* 0x2000001aff1a7230 */ /* 0x000fca0000004100 */
[----:B----4-:R-:W-:Y:S01]  /*3b90*/  FMUL R27, R26, R15 ;  /* 0x0000000f1a1b7220 */ /* 0x010fe20000400000 */
[----:B------:R-:W-:-:S03]  /*3ba0*/  PRMT R26, RZ, 0x7610, R26 ;  /* 0x00007610ff1a7816 */ /* 0x000fc6000000001a */
[----:B------:R-:W-:-:S05]  /*3bb0*/  FFMA R27, R144, R14, R27 ;  /* 0x0000000e901b7223 */ /* 0x000fca000000001b */
[----:B------:R-:W-:-:S05]  /*3bc0*/  F2FP.SATFINITE.E5M2.F32.PACK_AB_MERGE_C R27, RZ, R27, RZ ;  /* 0x0000001bff1b723e */ /* 0x000fca00048060ff */
[----:B------:R4:W-:Y:S01]  /*3bd0*/  @!P3 STG.E.U8 desc[UR18][R18.64+0x1], R27 ;  /* 0x0000011b1200b986 */ /* 0x0009e2000c101112 */
[----:B------:R-:W-:Y:S05]  /*3be0*/  @P4 BRA `(.L_x_51) ;  /* 0x0000000000044947 */ /* 0x000fea0003800000 */
[----:B------:R0:W5:Y:S02]  /*3bf0*/  LDG.E.U8 R26, desc[UR18][R4.64+0x8] ;  /* 0x00000812041a7981 */ /* 0x000164000c1e1100 */
.L_x_51:
[----:B------:R-:W-:Y:S05]  /*3c00*/  BSYNC B1 ;  /* 0x0000000000017941 */ /* 0x000fea0003800000 */
.L_x_50:
[----:B-----5:R-:W-:Y:S01]  /*3c10*/  LOP3.LUT R26, R26, 0xff, RZ, 0xc0, !PT ;  /* 0x000000ff1a1a7812 */ /* 0x020fe200078ec0ff */
[----:B------:R-:W-:Y:S01]  /*3c20*/  BSSY B1, `(.L_x_52) ;  /* 0x000000b000017945 */ /* 0x000fe20003800000 */
[----:B------:R-:W-:Y:S02]  /*3c30*/  ISETP.LT.OR P3, PT, R6, 0xa, !P0 ;  /* 0x0000000a0600780c */ /* 0x000fe40004761670 */
[----:B------:R-:W-:-:S05]  /*3c40*/  F2FP.F16.E5M2.UNPACK_B R26, R26 ;  /* 0x0000001aff1a723e */ /* 0x000fca00020004ff */
[----:B------:R-:W-:-:S05]  /*3c50*/  HADD2.F32 R26, -RZ, R26.H0_H0 ;  /* 0x2000001aff1a7230 */ /* 0x000fca0000004100 */
[----:B------:R-:W-:-:S04]  /*3c60*/  FMUL R26, R26, R15 ;  /* 0x0000000f1a1a7220 */ /* 0x000fc80000400000 */
[----:B------:R-:W-:-:S05]  /*3c70*/  FFMA R26, R147, R14, R26 ;  /* 0x0000000e931a7223 */ /* 0x000fca000000001a */
[----:B----4-:R-:W-:Y:S02]  /*3c80*/  F2FP.SATFINITE.E5M2.F32.PACK_AB_MERGE_C R27, RZ, R26, RZ ;  /* 0x0000001aff1b723e */ /* 0x010fe400048060ff */
[----:B------:R-:W-:-:S03]  /*3c90*/  PRMT R26, RZ, 0x7610, R26 ;  /* 0x00007610ff1a7816 */ /* 0x000fc6000000001a */
[----:B------:R4:W-:Y:S01]  /*3ca0*/  @!P4 STG.E.U8 desc[UR18][R20.64+0x8], R27 ;  /* 0x0000081b1400c986 */ /* 0x0009e2000c101112 */
[----:B------:R-:W-:Y:S05]  /*3cb0*/  @P3 BRA `(.L_x_53) ;  /* 0x0000000000043947 */ /* 0x000fea0003800000 */
[----:B------:R0:W5:Y:S02]  /*3cc0*/  LDG.E.U8 R26, desc[UR18][R4.64+0x9] ;  /* 0x00000912041a7981 */ /* 0x000164000c1e1100 */
.L_x_53:
[----:B------:R-:W-:Y:S05]  /*3cd0*/  BSYNC B1 ;  /* 0x0000000000017941 */ /* 0x000fea0003800000 */
.L_x_52:
        /* <DEDUP_REMOVED lines=12> */
.L_x_55:
[----:B------:R-:W-:Y:S05]  /*3da0*/  BSYNC B1 ;  /* 0x0000000000017941 */ /* 0x000fea0003800000 */
.L_x_54:
        /* <DEDUP_REMOVED lines=12> */
.L_x_57:
[----:B------:R-:W-:Y:S05]  /*3e70*/  BSYNC B1 ;  /* 0x0000000000017941 */ /* 0x000fea0003800000 */
.L_x_56:
        /* <DEDUP_REMOVED lines=12> */
.L_x_59:
[----:B------:R-:W-:Y:S05]  /*3f40*/  BSYNC B1 ;  /* 0x0000000000017941 */ /* 0x000fea0003800000 */
.L_x_58:
        /* <DEDUP_REMOVED lines=12> */
.L_x_61:
[----:B------:R-:W-:Y:S05]  /*4010*/  BSYNC B1 ;  /* 0x0000000000017941 */ /* 0x000fea0003800000 */
.L_x_60:
        /* <DEDUP_REMOVED lines=12> */
.L_x_63:
[----:B------:R-:W-:Y:S05]  /*40e0*/  BSYNC B1 ;  /* 0x0000000000017941 */ /* 0x000fea0003800000 */
.L_x_62:
        /* <DEDUP_REMOVED lines=12> */
.L_x_65:
[----:B------:R-:W-:Y:S05]  /*41b0*/  BSYNC B1 ;  /* 0x0000000000017941 */ /* 0x000fea0003800000 */
.L_x_64:
        /* <DEDUP_REMOVED lines=12> */
.L_x_67:
[----:B------:R-:W-:Y:S05]  /*4280*/  BSYNC B1 ;  /* 0x0000000000017941 */ /* 0x000fea0003800000 */
.L_x_66:
        /* <DEDUP_REMOVED lines=12> */
.L_x_69:
[----:B------:R-:W-:Y:S05]  /*4350*/  BSYNC B1 ;  /* 0x0000000000017941 */ /* 0x000fea0003800000 */
.L_x_68:
        /* <DEDUP_REMOVED lines=12> */
.L_x_71:
[----:B------:R-:W-:Y:S05]  /*4420*/  BSYNC B1 ;  /* 0x0000000000017941 */ /* 0x000fea0003800000 */
.L_x_70:
        /* <DEDUP_REMOVED lines=12> */
.L_x_73:
[----:B------:R-:W-:Y:S05]  /*44f0*/  BSYNC B1 ;  /* 0x0000000000017941 */ /* 0x000fea0003800000 */
.L_x_72:
        /* <DEDUP_REMOVED lines=12> */
.L_x_75:
[----:B------:R-:W-:Y:S05]  /*45c0*/  BSYNC B1 ;  /* 0x0000000000017941 */ /* 0x000fea0003800000 */
.L_x_74:
        /* <DEDUP_REMOVED lines=12> */
.L_x_77:
[----:B------:R-:W-:Y:S05]  /*4690*/  BSYNC B1 ;  /* 0x0000000000017941 */ /* 0x000fea0003800000 */
.L_x_76:
        /* <DEDUP_REMOVED lines=12> */
.L_x_79:
[----:B------:R-:W-:Y:S05]  /*4760*/  BSYNC B1 ;  /* 0x0000000000017941 */ /* 0x000fea0003800000 */
.L_x_78:
        /* <DEDUP_REMOVED lines=12> */
.L_x_81:
[----:B------:R-:W-:Y:S05]  /*4830*/  BSYNC B1 ;  /* 0x0000000000017941 */ /* 0x000fea0003800000 */
.L_x_80:
        /* <DEDUP_REMOVED lines=12> */
.L_x_83:
[----:B------:R-:W-:Y:S05]  /*4900*/  BSYNC B1 ;  /* 0x0000000000017941 */ /* 0x000fea0003800000 */
.L_x_82:
        /* <DEDUP_REMOVED lines=12> */
.L_x_85:
[----:B------:R-:W-:Y:S05]  /*49d0*/  BSYNC B1 ;  /* 0x0000000000017941 */ /* 0x000fea0003800000 */
.L_x_84:
        /* <DEDUP_REMOVED lines=12> */
.L_x_87:
[----:B------:R-:W-:Y:S05]  /*4aa0*/  BSYNC B1 ;  /* 0x0000000000017941 */ /* 0x000fea0003800000 */
.L_x_86:
        /* <DEDUP_REMOVED lines=12> */
.L_x_89:
[----:B------:R-:W-:Y:S05]  /*4b70*/  BSYNC B1 ;  /* 0x0000000000017941 */ /* 0x000fea0003800000 */
.L_x_88:
        /* <DEDUP_REMOVED lines=12> */
.L_x_91:
[----:B------:R-:W-:Y:S05]  /*4c40*/  BSYNC B1 ;  /* 0x0000000000017941 */ /* 0x000fea0003800000 */
.L_x_90:
        /* <DEDUP_REMOVED lines=12> */
.L_x_93:
[----:B------:R-:W-:Y:S05]  /*4d10*/  BSYNC B1 ;  /* 0x0000000000017941 */ /* 0x000fea0003800000 */
.L_x_92:
        /* <DEDUP_REMOVED lines=12> */
.L_x_95:
[----:B------:R-:W-:Y:S05]  /*4de0*/  BSYNC B1 ;  /* 0x0000000000017941 */ /* 0x000fea0003800000 */
.L_x_94:
        /* <DEDUP_REMOVED lines=12> */
.L_x_97:
[----:B------:R-:W-:Y:S05]  /*4eb0*/  BSYNC B1 ;  /* 0x0000000000017941 */ /* 0x000fea0003800000 */
.L_x_96:
        /* <DEDUP_REMOVED lines=12> */
.L_x_99:
[----:B------:R-:W-:Y:S05]  /*4f80*/  BSYNC B1 ;  /* 0x0000000000017941 */ /* 0x000fea0003800000 */
.L_x_98:
        /* <DEDUP_REMOVED lines=12> */
.L_x_101:
[----:B------:R-:W-:Y:S05]  /*5050*/  BSYNC B1 ;  /* 0x0000000000017941 */ /* 0x000fea0003800000 */
.L_x_100:
        /* <DEDUP_REMOVED lines=12> */
.L_x_103:
[----:B------:R-:W-:Y:S05]  /*5120*/  BSYNC B1 ;  /* 0x0000000000017941 */ /* 0x000fea0003800000 */
.L_x_102:
        /* <DEDUP_REMOVED lines=12> */
.L_x_105:
[----:B------:R-:W-:Y:S05]  /*51f0*/  BSYNC B1 ;  /* 0x0000000000017941 */ /* 0x000fea0003800000 */
.L_x_104:
        /* <DEDUP_REMOVED lines=12> */
.L_x_107:
[----:B------:R-:W-:Y:S05]  /*52c0*/  BSYNC B1 ;  /* 0x0000000000017941 */ /* 0x000fea0003800000 */
.L_x_106:
        /* <DEDUP_REMOVED lines=12> */
.L_x_109:
[----:B------:R-:W-:Y:S05]  /*5390*/  BSYNC B1 ;  /* 0x0000000000017941 */ /* 0x000fea0003800000 */
.L_x_108:
        /* <DEDUP_REMOVED lines=12> */
.L_x_111:
[----:B------:R-:W-:Y:S05]  /*5460*/  BSYNC B1 ;  /* 0x0000000000017941 */ /* 0x000fea0003800000 */
.L_x_110:
        /* <DEDUP_REMOVED lines=12> */
.L_x_113:
[----:B------:R-:W-:Y:S05]  /*5530*/  BSYNC B1 ;  /* 0x0000000000017941 */ /* 0x000fea0003800000 */
.L_x_112:
        /* <DEDUP_REMOVED lines=12> */
.L_x_115:
[----:B------:R-:W-:Y:S05]  /*5600*/  BSYNC B1 ;  /* 0x0000000000017941 */ /* 0x000fea0003800000 */
.L_x_114:
        /* <DEDUP_REMOVED lines=12> */
.L_x_117:
[----:B------:R-:W-:Y:S05]  /*56d0*/  BSYNC B1 ;  /* 0x0000000000017941 */ /* 0x000fea0003800000 */
.L_x_116:
        /* <DEDUP_REMOVED lines=12> */
.L_x_119:
[----:B------:R-:W-:Y:S05]  /*57a0*/  BSYNC B1 ;  /* 0x0000000000017941 */ /* 0x000fea0003800000 */
.L_x_118:
        /* <DEDUP_REMOVED lines=12> */
.L_x_121:
[----:B------:R-:W-:Y:S05]  /*5870*/  BSYNC B1 ;  /* 0x0000000000017941 */ /* 0x000fea0003800000 */
.L_x_120:
        /* <DEDUP_REMOVED lines=12> */
.L_x_123:
[----:B------:R-:W-:Y:S05]  /*5940*/  BSYNC B1 ;  /* 0x0000000000017941 */ /* 0x000fea0003800000 */
.L_x_122:
        /* <DEDUP_REMOVED lines=12> */
.L_x_125:
[----:B------:R-:W-:Y:S05]  /*5a10*/  BSYNC B1 ;  /* 0x0000000000017941 */ /* 0x000fea0003800000 */
.L_x_124:
        /* <DEDUP_REMOVED lines=12> */
.L_x_127:
[----:B------:R-:W-:Y:S05]  /*5ae0*/  BSYNC B1 ;  /* 0x0000000000017941 */ /* 0x000fea0003800000 */
.L_x_126:
        /* <DEDUP_REMOVED lines=12> */
.L_x_129:
[----:B------:R-:W-:Y:S05]  /*5bb0*/  BSYNC B1 ;  /* 0x0000000000017941 */ /* 0x000fea0003800000 */
.L_x_128:
        /* <DEDUP_REMOVED lines=12> */
.L_x_131:
[----:B------:R-:W-:Y:S05]  /*5c80*/  BSYNC B1 ;  /* 0x0000000000017941 */ /* 0x000fea0003800000 */
.L_x_130:
        /* <DEDUP_REMOVED lines=12> */
.L_x_133:
[----:B------:R-:W-:Y:S05]  /*5d50*/  BSYNC B1 ;  /* 0x0000000000017941 */ /* 0x000fea0003800000 */
.L_x_132:
        /* <DEDUP_REMOVED lines=12> */
.L_x_135:
[----:B------:R-:W-:Y:S05]  /*5e20*/  BSYNC B1 ;  /* 0x0000000000017941 */ /* 0x000fea0003800000 */
.L_x_134:
        /* <DEDUP_REMOVED lines=12> */
.L_x_137:
[----:B------:R-:W-:Y:S05]  /*5ef0*/  BSYNC B1 ;  /* 0x0000000000017941 */ /* 0x000fea0003800000 */
.L_x_136:
        /* <DEDUP_REMOVED lines=12> */
.L_x_139:
[----:B------:R-:W-:Y:S05]  /*5fc0*/  BSYNC B1 ;  /* 0x0000000000017941 */ /* 0x000fea0003800000 */
.L_x_138:
        /* <DEDUP_REMOVED lines=12> */
.L_x_141:
[----:B------:R-:W-:Y:S05]  /*6090*/  BSYNC B1 ;  /* 0x0000000000017941 */ /* 0x000fea0003800000 */
.L_x_140:
        /* <DEDUP_REMOVED lines=12> */
.L_x_143:
[----:B------:R-:W-:Y:S05]  /*6160*/  BSYNC B1 ;  /* 0x0000000000017941 */ /* 0x000fea0003800000 */
.L_x_142:
        /* <DEDUP_REMOVED lines=12> */
.L_x_145:
[----:B------:R-:W-:Y:S05]  /*6230*/  BSYNC B1 ;  /* 0x0000000000017941 */ /* 0x000fea0003800000 */
.L_x_144:
        /* <DEDUP_REMOVED lines=12> */
.L_x_147:
[----:B------:R-:W-:Y:S05]  /*6300*/  BSYNC B1 ;  /* 0x0000000000017941 */ /* 0x000fea0003800000 */
.L_x_146:
        /* <DEDUP_REMOVED lines=12> */
.L_x_149:
[----:B------:R-:W-:Y:S05]  /*63d0*/  BSYNC B1 ;  /* 0x0000000000017941 */ /* 0x000fea0003800000 */
.L_x_148:
        /* <DEDUP_REMOVED lines=12> */
.L_x_151:
[----:B------:R-:W-:Y:S05]  /*64a0*/  BSYNC B1 ;  /* 0x0000000000017941 */ /* 0x000fea0003800000 */
.L_x_150:
        /* <DEDUP_REMOVED lines=12> */
.L_x_153:
[----:B------:R-:W-:Y:S05]  /*6570*/  BSYNC B1 ;  /* 0x0000000000017941 */ /* 0x000fea0003800000 */
.L_x_152:
        /* <DEDUP_REMOVED lines=12> */
.L_x_155:
[----:B------:R-:W-:Y:S05]  /*6640*/  BSYNC B1 ;  /* 0x0000000000017941 */ /* 0x000fea0003800000 */
.L_x_154:
        /* <DEDUP_REMOVED lines=12> */
.L_x_157:
[----:B------:R-:W-:Y:S05]  /*6710*/  BSYNC B1 ;  /* 0x0000000000017941 */ /* 0x000fea0003800000 */
.L_x_156:
        /* <DEDUP_REMOVED lines=12> */
.L_x_159:
[----:B------:R-:W-:Y:S05]  /*67e0*/  BSYNC B1 ;  /* 0x0000000000017941 */ /* 0x000fea0003800000 */
.L_x_158:
        /* <DEDUP_REMOVED lines=12> */
.L_x_161:
[----:B------:R-:W-:Y:S05]  /*68b0*/  BSYNC B1 ;  /* 0x0000000000017941 */ /* 0x000fea0003800000 */
.L_x_160:
        /* <DEDUP_REMOVED lines=12> */
.L_x_163:
[----:B------:R-:W-:Y:S05]  /*6980*/  BSYNC B1 ;  /* 0x0000000000017941 */ /* 0x000fea0003800000 */
.L_x_162:
[----:B-----5:R-:W-:Y:S01]  /*6990*/  LOP3.LUT R26, R26, 0xff, RZ, 0xc0, !PT ;  /* 0x000000ff1a1a7812 */ /* 0x020fe200078ec0ff */
[----:B------:R-:W-:Y:S01]  /*69a0*/  BSSY B1, `(.L_x_164) ;  /* 0x000000b000017945 */ /* 0x000fe20003800000 */
[----:B------:R-:W-:Y:S02]  /*69b0*/  ISETP.LT.OR P0, PT, R6, 0x7a, !P0 ;  /* 0x0000007a0600780c */ /* 0x000fe40004701670 */
[----:B------:R-:W-:-:S05]  /*69c0*/  F2FP.F16.E5M2.UNPACK_B R26, R26 ;  /* 0x0000001aff1a723e */ /* 0x000fca00020004ff */
[----:B------:R-:W-:-:S05]  /*69d0*/  HADD2.F32 R26, -RZ, R26.H0_H0 ;  /* 0x2000001aff1a7230 */ /* 0x000fca0000004100 */
[----:B------:R-:W-:-:S04]  /*69e0*/  FMUL R26, R26, R15 ;  /* 0x0000000f1a1a7220 */ /* 0x000fc80000400000 */
[----:B------:R-:W-:Y:S01]  /*69f0*/  FFMA R26, R23, R14, R26 ;  /* 0x0000000e171a7223 */ /* 0x000fe2000000001a */
[----:B------:R-:W-:-:S04]  /*6a00*/  PRMT R23, RZ, 0x7610, R23 ;  /* 0x00007610ff177816 */ /* 0x000fc80000000017 */
[----:B----4-:R-:W-:-:S05]  /*6a10*/  F2FP.SATFINITE.E5M2.F32.PACK_AB_MERGE_C R27, RZ, R26, RZ ;  /* 0x0000001aff1b723e */ /* 0x010fca00048060ff */
[----:B------:R4:W-:Y:S01]  /*6a20*/  @!P4 STG.E.U8 desc[UR18][R20.64+0x78], R27 ;  /* 0x0000781b1400c986 */ /* 0x0009e2000c101112 */
[----:B------:R-:W-:Y:S05]  /*6a30*/  @P0 BRA `(.L_x_165) ;  /* 0x0000000000040947 */ /* 0x000fea0003800000 */
[----:B------:R0:W5:Y:S02]  /*6a40*/  LDG.E.U8 R23, desc[UR18][R4.64+0x79] ;  /* 0x0000791204177981 */ /* 0x000164000c1e1100 */
.L_x_165:
[----:B------:R-:W-:Y:S05]  /*6a50*/  BSYNC B1 ;  /* 0x0000000000017941 */ /* 0x000fea0003800000 */
.L_x_164:
[----:B-----5:R-:W-:Y:S01]  /*6a60*/  LOP3.LUT R23, R23, 0xff, RZ, 0xc0, !PT ;  /* 0x000000ff17177812 */ /* 0x020fe200078ec0ff */
[----:B------:R-:W-:Y:S01]  /*6a70*/  BSSY B1, `(.L_x_166) ;  /* 0x000000b000017945 */ /* 0x000fe20003800000 */
[----:B------:R-:W-:Y:S02]  /*6a80*/  ISETP.LT.OR P3, PT, R6, 0x79, !P1 ;  /* 0x000000790600780c */ /* 0x000fe40004f61670 */
[----:B------:R-:W-:-:S05]  /*6a90*/  F2FP.F16.E5M2.UNPACK_B R23, R23 ;  /* 0x00000017ff17723e */ /* 0x000fca00020004ff */
[----:B0-2---:R-:W-:-:S05]  /*6aa0*/  HADD2.F32 R4, -RZ, R23.H0_H0 ;  /* 0x20000017ff047230 */ /* 0x005fca0000004100 */
[----:B------:R-:W-:Y:S01]  /*6ab0*/  FMUL R5, R4, R15 ;  /* 0x0000000f04057220 */ /* 0x000fe20000400000 */
[----:B------:R-:W-:-:S03]  /*6ac0*/  PRMT R4, RZ, 0x7610, R4 ;  /* 0x00007610ff047816 */ /* 0x000fc60000000004 */
[----:B------:R-:W-:-:S05]  /*6ad0*/  FFMA R5, R22, R14, R5 ;  /* 0x0000000e16057223 */ /* 0x000fca0000000005 */
[----:B------:R-:W-:-:S05]  /*6ae0*/  F2FP.SATFINITE.E5M2.F32.PACK_AB_MERGE_C R5, RZ, R5, RZ ;  /* 0x00000005ff05723e */ /* 0x000fca00048060ff */
[----:B------:R0:W-:Y:S01]  /*6af0*/  @!P0 STG.E.U8 desc[UR18][R20.64+0x79], R5 ;  /* 0x0000790514008986 */ /* 0x0001e2000c101112 */
[----:B------:R-:W-:Y:S05]  /*6b00*/  @P3 BRA `(.L_x_167) ;  /* 0x0000000000043947 */ /* 0x000fea0003800000 */
[----:B------:R2:W5:Y:S02]  /*6b10*/  LDG.E.U8 R4, desc[UR18][R24.64+0x78] ;  /* 0x0000781218047981 */ /* 0x000564000c1e1100 */
.L_x_167:
[----:B------:R-:W-:Y:S05]  /*6b20*/  BSYNC B1 ;  /* 0x0000000000017941 */ /* 0x000fea0003800000 */
.L_x_166:
[----:B-----5:R-:W-:Y:S01]  /*6b30*/  LOP3.LUT R4, R4, 0xff, RZ, 0xc0, !PT ;  /* 0x000000ff04047812 */ /* 0x020fe200078ec0ff */
[----:B------:R-:W-:Y:S01]  /*6b40*/  BSSY B1, `(.L_x_168) ;  /* 0x000000b000017945 */ /* 0x000fe20003800000 */
[----:B------:R-:W-:Y:S02]  /*6b50*/  ISETP.LT.OR P1, PT, R6, 0x7a, !P1 ;  /* 0x0000007a0600780c */ /* 0x000fe40004f21670 */
[----:B------:R-:W-:-:S05]  /*6b60*/  F2FP.F16.E5M2.UNPACK_B R4, R4 ;  /* 0x00000004ff04723e */ /* 0x000fca00020004ff */
[----:B------:R-:W-:-:S05]  /*6b70*/  HADD2.F32 R4, -RZ, R4.H0_H0 ;  /* 0x20000004ff047230 */ /* 0x000fca0000004100 */
[----:B------:R-:W-:-:S04]  /*6b80*/  FMUL R4, R4, R15 ;  /* 0x0000000f04047220 */ /* 0x000fc80000400000 */
[----:B------:R-:W-:-:S05]  /*6b90*/  FFMA R4, R89, R14, R4 ;  /* 0x0000000e59047223 */ /* 0x000fca0000000004 */
[----:B0-----:R-:W-:Y:S02]  /*6ba0*/  F2FP.SATFINITE.E5M2.F32.PACK_AB_MERGE_C R5, RZ, R4, RZ ;  /* 0x00000004ff05723e */ /* 0x001fe400048060ff */
[----:B------:R-:W-:-:S03]  /*6bb0*/  PRMT R4, RZ, 0x7610, R4 ;  /* 0x00007610ff047816 */ /* 0x000fc60000000004 */
[----:B------:R0:W-:Y:S01]  /*6bc0*/  @!P3 STG.E.U8 desc[UR18][R18.64+0x78], R5 ;  /* 0x000078051200b986 */ /* 0x0001e2000c101112 */
[----:B------:R-:W-:Y:S05]  /*6bd0*/  @P1 BRA `(.L_x_169) ;  /* 0x0000000000041947 */ /* 0x000fea0003800000 */
[----:B------:R0:W5:Y:S02]  /*6be0*/  LDG.E.U8 R4, desc[UR18][R24.64+0x79] ;  /* 0x0000791218047981 */ /* 0x000164000c1e1100 */
.L_x_169:
[----:B------:R-:W-:Y:S05]  /*6bf0*/  BSYNC B1 ;  /* 0x0000000000017941 */ /* 0x000fea0003800000 */
.L_x_168:
[----:B------:R-:W-:Y:S05]  /*6c00*/  @P1 BRA `(.L_x_170) ;  /* 0x0000001000281947 */ /* 0x000fea0003800000 */
[----:B-----5:R-:W-:-:S04]  /*6c10*/  LOP3.LUT R4, R4, 0xff, RZ, 0xc0, !PT ;  /* 0x000000ff04047812 */ /* 0x020fc800078ec0ff */
[----:B------:R-:W-:-:S05]  /*6c20*/  F2FP.F16.E5M2.UNPACK_B R4, R4 ;  /* 0x00000004ff04723e */ /* 0x000fca00020004ff */
[----:B------:R-:W-:-:S05]  /*6c30*/  HADD2.F32 R4, -RZ, R4.H0_H0 ;  /* 0x20000004ff047230 */ /* 0x000fca0000004100 */
[----:B0-----:R-:W-:-:S04]  /*6c40*/  FMUL R5, R4, R15 ;  /* 0x0000000f04057220 */ /* 0x001fc80000400000 */
[----:B------:R-:W-:-:S05]  /*6c50*/  FFMA R5, R88, R14, R5 ;  /* 0x0000000e58057223 */ /* 0x000fca0000000005 */
[----:B------:R-:W-:-:S05]  /*6c60*/  F2FP.SATFINITE.E5M2.F32.PACK_AB_MERGE_C R5, RZ, R5, RZ ;  /* 0x00000005ff05723e */ /* 0x000fca00048060ff */
[----:B------:R0:W-:Y:S01]  /*6c70*/  STG.E.U8 desc[UR18][R18.64+0x79], R5 ;  /* 0x0000790512007986 */ /* 0x0001e2000c101112 */
[----:B------:R-:W-:Y:S05]  /*6c80*/  BRA `(.L_x_170) ;  /* 0x0000001000087947 */ /* 0x000fea0003800000 */
.L_x_41:
[----:B------:R-:W-:Y:S01]  /*6c90*/  ISETP.GE.AND P1, PT, R30, 0x1, PT ;  /* 0x000000011e00780c */ /* 0x000fe20003f26270 */
[-C--:B--2---:R-:W-:Y:S01]  /*6ca0*/  FMUL R151, R151, R14.reuse ;  /* 0x0000000e97977220 */ /* 0x084fe20000400000 */
[-C--:B------:R-:W-:Y:S01]  /*6cb0*/  FMUL R146, R146, R14.reuse ;  /* 0x0000000e92927220 */ /* 0x080fe20000400000 */
[----:B------:R-:W-:Y:S01]  /*6cc0*/  ISETP.GE.AND P0, PT, R30, 0x9, PT ;  /* 0x000000091e00780c */ /* 0x000fe20003f06270 */
[-C--:B------:R-:W-:Y:S01]  /*6cd0*/  FMUL R149, R149, R14.reuse ;  /* 0x0000000e95957220 */ /* 0x080fe20000400000 */
[----:B------:R-:W-:Y:S01]  /*6ce0*/  ISETP.LT.OR P4, PT, R6, 0x1, !P1 ;  /* 0x000000010600780c */ /* 0x000fe20004f81670 */
[-C--:B------:R-:W-:Y:S01]  /*6cf0*/  FMUL R144, R144, R14.reuse ;  /* 0x0000000e90907220 */ /* 0x080fe20000400000 */
[----:B------:R-:W-:Y:S01]  /*6d00*/  ISETP.LT.OR P5, PT, R6, 0x2, !P1 ;  /* 0x000000020600780c */ /* 0x000fe20004fa1670 */
[-C--:B------:R-:W-:Y:S01]  /*6d10*/  FMUL R147, R147, R14.reuse ;  /* 0x0000000e93937220 */ /* 0x080fe20000400000 */
[----:B------:R-:W-:Y:S01]  /*6d20*/  F2FP.SATFINITE.E5M2.F32.PACK_AB_MERGE_C R151, RZ, R151, RZ ;  /* 0x00000097ff97723e */ /* 0x000fe200048060ff */
[----:B------:R-:W-:Y:S01]  /*6d30*/  FMUL R142, R142, R14 ;  /* 0x0000000e8e8e7220 */ /* 0x000fe20000400000 */
[----:B------:R-:W-:Y:S01]  /*6d40*/  F2FP.SATFINITE.E5M2.F32.PACK_AB_MERGE_C R5, RZ, R146, RZ ;  /* 0x00000092ff05723e */ /* 0x000fe200048060ff */
[-C--:B------:R-:W-:Y:S01]  /*6d50*/  FMUL R145, R145, R14.reuse ;  /* 0x0000000e91917220 */ /* 0x080fe20000400000 */
[----:B------:R-:W-:Y:S01]  /*6d60*/  ISETP.LT.OR P3, PT, R6, 0x1, !P0 ;  /* 0x000000010600780c */ /* 0x000fe20004761670 */
[-C--:B------:R-:W-:Y:S01]  /*6d70*/  FMUL R140, R140, R14.reuse ;  /* 0x0000000e8c8c7220 */ /* 0x080fe20000400000 */
[C---:B------:R-:W-:Y:S01]  /*6d80*/  ISETP.LT.OR P6, PT, R6.reuse, 0xa, !P1 ;  /* 0x0000000a0600780c */ /* 0x040fe20004fc1670 */
[-C--:B------:R-:W-:Y:S01]  /*6d90*/  FMUL R143, R143, R14.reuse ;  /* 0x0000000e8f8f7220 */ /* 0x080fe20000400000 */
[----:B------:R-:W-:Y:S01]  /*6da0*/  F2FP.SATFINITE.E5M2.F32.PACK_AB_MERGE_C R149, RZ, R149, RZ ;  /* 0x00000095ff95723e */ /* 0x000fe200048060ff */
[----:B------:R-:W-:Y:S01]  /*6db0*/  @!P4 STG.E.U8 desc[UR18][R20.64], R151 ;  /* 0x000000971400c986 */ /* 0x000fe2000c101112 */
[----:B------:R-:W-:Y:S01]  /*6dc0*/  ISETP.LT.OR P4, PT, R6, 0x2, !P0 ;  /* 0x000000020600780c */ /* 0x000fe20004781670 */
[----:B------:R-:W-:Y:S01]  /*6dd0*/  FMUL R138, R138, R14 ;  /* 0x0000000e8a8a7220 */ /* 0x000fe20000400000 */
[----:B------:R-:W-:Y:S01]  /*6de0*/  F2FP.SATFINITE.E5M2.F32.PACK_AB_MERGE_C R25, RZ, R144, RZ ;  /* 0x00000090ff19723e */ /* 0x000fe200048060ff */
[----:B------:R0:W-:Y:S01]  /*6df0*/  @!P5 STG.E.U8 desc[UR18][R20.64+0x1], R5 ;  /* 0x000001051400d986 */ /* 0x0001e2000c101112 */
[C---:B------:R-:W-:Y:S01]  /*6e00*/  ISETP.LT.OR P5, PT, R6.reuse, 0x9, !P1 ;  /* 0x000000090600780c */ /* 0x040fe20004fa1670 */
[-C--:B------:R-:W-:Y:S01]  /*6e10*/  FMUL R141, R141, R14.reuse ;  /* 0x0000000e8d8d7220 */ /* 0x080fe20000400000 */
[----:B------:R-:W-:Y:S01]  /*6e20*/  F2FP.SATFINITE.E5M2.F32.PACK_AB_MERGE_C R147, RZ, R147, RZ ;  /* 0x00000093ff93723e */ /* 0x000fe200048060ff */
[----:B------:R-:W-:Y:S01]  /*6e30*/  @!P3 STG.E.U8 desc[UR18][R18.64], R149 ;  /* 0x000000951200b986 */ /* 0x000fe2000c101112 */
[----:B------:R-:W-:Y:S01]  /*6e40*/  ISETP.LT.OR P3, PT, R6, 0x9, !P0 ;  /* 0x000000090600780c */ /* 0x000fe20004761670 */
[-C--:B------:R-:W-:Y:S01]  /*6e50*/  FMUL R136, R136, R14.reuse ;  /* 0x0000000e88887220 */ /* 0x080fe20000400000 */
[----:B------:R-:W-:Y:S01]  /*6e60*/  F2FP.SATFINITE.E5M2.F32.PACK_AB_MERGE_C R145, RZ, R145, RZ ;  /* 0x00000091ff91723e */ /* 0x000fe200048060ff */
[-C--:B------:R-:W-:Y:S01]  /*6e70*/  FMUL R139, R139, R14.reuse ;  /* 0x0000000e8b8b7220 */ /* 0x080fe20000400000 */
[----:B------:R-:W-:Y:S01]  /*6e80*/  F2FP.SATFINITE.E5M2.F32.PACK_AB_MERGE_C R143, RZ, R143, RZ ;  /* 0x0000008fff8f723e */ /* 0x000fe200048060ff */
[----:B------:R1:W-:Y:S01]  /*6e90*/  @!P4 STG.E.U8 desc[UR18][R18.64+0x1], R25 ;  /* 0x000001191200c986 */ /* 0x0003e2000c101112 */
[----:B------:R-:W-:Y:S01]  /*6ea0*/  ISETP.LT.OR P4, PT, R6, 0xa, !P0 ;  /* 0x0000000a0600780c */ /* 0x000fe20004781670 */
[----:B------:R-:W-:Y:S01]  /*6eb0*/  FMUL R134, R134, R14 ;  /* 0x0000000e86867220 */ /* 0x000fe20000400000 */
[----:B0-----:R-:W-:Y:S01]  /*6ec0*/  F2FP.SATFINITE.E5M2.F32.PACK_AB_MERGE_C R5, RZ, R142, RZ ;  /* 0x0000008eff05723e */ /* 0x001fe200048060ff */
[----:B------:R-:W-:Y:S01]  /*6ed0*/  @!P5 STG.E.U8 desc[UR18][R20.64+0x8], R147 ;  /* 0x000008931400d986 */ /* 0x000fe2000c101112 */
[C---:B------:R-:W-:Y:S01]  /*6ee0*/  ISETP.LT.OR P5, PT, R6.reuse, 0x11, !P1 ;  /* 0x000000110600780c */ /* 0x040fe20004fa1670 */
[-C--:B------:R-:W-:Y:S01]  /*6ef0*/  FMUL R137, R137, R14.reuse ;  /* 0x0000000e89897220 */ /* 0x080fe20000400000 */
[----:B------:R-:W-:Y:S01]  /*6f00*/  F2FP.SATFINITE.E5M2.F32.PACK_AB_MERGE_C R141, RZ, R141, RZ ;  /* 0x0000008dff8d723e */ /* 0x000fe200048060ff */
[----:B------:R0:W-:Y:S01]  /*6f10*/  @!P6 STG.E.U8 desc[UR18][R20.64+0x9], R5 ;  /* 0x000009051400e986 */ /* 0x0001e2000c101112 */
[----:B------:R-:W-:Y:S01]  /*6f20*/  ISETP.LT.OR P6, PT, R6, 0x12, !P1 ;  /* 0x000000120600780c */ /* 0x000fe20004fc1670 */
[----:B------:R-:W-:Y:S01]  /*6f30*/  FMUL R132, R132, R14 ;  /* 0x0000000e84847220 */ /* 0x000fe20000400000 */
[----:B------:R-:W-:Y:S01]  /*6f40*/  F2FP.SATFINITE.E5M2.F32.PACK_AB_MERGE_C R139, RZ, R139, RZ ;  /* 0x0000008bff8b723e */ /* 0x000fe200048060ff */
[----:B------:R-:W-:Y:S01]  /*6f50*/  @!P3 STG.E.U8 desc[UR18][R18.64+0x8], R145 ;  /* 0x000008911200b986 */ /* 0x000fe2000c101112 */
[----:B-1----:R-:W-:Y:S01]  /*6f60*/  F2FP.SATFINITE.E5M2.F32.PACK_AB_MERGE_C R25, RZ, R140, RZ ;  /* 0x0000008cff19723e */ /* 0x002fe200048060ff */
[-C--:B------:R-:W-:Y:S01]  /*6f70*/  FMUL R135, R135, R14.reuse ;  /* 0x0000000e87877220 */ /* 0x080fe20000400000 */
[----:B------:R-:W-:Y:S01]  /*6f80*/  ISETP.LT.OR P3, PT, R6, 0x11, !P0 ;  /* 0x000000110600780c */ /* 0x000fe20004761670 */
[-C--:B------:R-:W-:Y:S01]  /*6f90*/  FMUL R130, R130, R14.reuse ;  /* 0x0000000e82827220 */ /* 0x080fe20000400000 */
[----:B------:R-:W-:Y:S01]  /*6fa0*/  F2FP.SATFINITE.E5M2.F32.PACK_AB_MERGE_C R137, RZ, R137, RZ ;  /* 0x00000089ff89723e */ /* 0x000fe200048060ff */
[----:B------:R1:W-:Y:S01]  /*6fb0*/  @!P4 STG.E.U8 desc[UR18][R18.64+0x9], R25 ;  /* 0x000009191200c986 */ /* 0x0003e2000c101112 */
[C---:B------:R-:W-:Y:S01]  /*6fc0*/  ISETP.LT.OR P4, PT, R6.reuse, 0x12, !P0 ;  /* 0x000000120600780c */ /* 0x040fe20004781670 */
[----:B------:R-:W-:Y:S01]  /*6fd0*/  FMUL R133, R133, R14 ;  /* 0x0000000e85857220 */ /* 0x000fe20000400000 */
[----:B0-----:R-:W-:Y:S01]  /*6fe0*/  F2FP.SATFINITE.E5M2.F32.PACK_AB_MERGE_C R5, RZ, R138, RZ ;  /* 0x0000008aff05723e */ /* 0x001fe200048060ff */
[----:B------:R-:W-:Y:S01]  /*6ff0*/  @!P5 STG.E.U8 desc[UR18][R20.64+0x10], R143 ;  /* 0x0000108f1400d986 */ /* 0x000fe2000c101112 */
[----:B------:R-:W-:Y:S01]  /*7000*/  ISETP.LT.OR P5, PT, R6, 0x19, !P1 ;  /* 0x000000190600780c */ /* 0x000fe20004fa1670 */
[-C--:B------:R-:W-:Y:S01]  /*7010*/  FMUL R128, R128, R14.reuse ;  /* 0x0000000e80807220 */ /* 0x080fe20000400000 */
[----:B------:R-:W-:Y:S01]  /*7020*/  F2FP.SATFINITE.E5M2.F32.PACK_AB_MERGE_C R135, RZ, R135, RZ ;  /* 0x00000087ff87723e */ /* 0x000fe200048060ff */
[----:B------:R0:W-:Y:S01]  /*7030*/  @!P6 STG.E.U8 desc[UR18][R20.64+0x11], R5 ;  /* 0x000011051400e986 */ /* 0x0001e2000c101112 */
[----:B------:R-:W-:Y:S01]  /*7040*/  ISETP.LT.OR P6, PT, R6, 0x1a, !P1 ;  /* 0x0000001a0600780c */ /* 0x000fe20004fc1670 */
[-C--:B------:R-:W-:Y:S01]  /*7050*/  FMUL R131, R131, R14.reuse ;  /* 0x0000000e83837220 */ /* 0x080fe20000400000 */
[----:B------:R-:W-:Y:S01]  /*7060*/  FMUL R126, R126, R14 ;  /* 0x0000000e7e7e7220 */ /* 0x000fe20000400000 */
[----:B-1----:R-:W-:Y:S01]  /*7070*/  F2FP.SATFINITE.E5M2.F32.PACK_AB_MERGE_C R25, RZ, R136, RZ ;  /* 0x00000088ff19723e */ /* 0x002fe200048060ff */
[----:B------:R-:W-:Y:S01]  /*7080*/  @!P3 STG.E.U8 desc[UR18][R18.64+0x10], R141 ;  /* 0x0000108d1200b986 */ /* 0x000fe2000c101112 */
[C---:B------:R-:W-:Y:S01]  /*7090*/  ISETP.LT.OR P3, PT, R6.reuse, 0x19, !P0 ;  /* 0x000000190600780c */ /* 0x040fe20004761670 */
        /* <DEDUP_REMOVED lines=37> */
[-C--:B------:R-:W-:Y:S01]  /*72f0*/  FMUL R114, R114, R14.reuse ;  /* 0x0000000e72727220 */ /* 0x080fe20000400000 */
        /* <DEDUP_REMOVED lines=81> */
[C---:B------:R-:W-:Y:S01]  /*7810*/  ISETP.LT.OR P6, PT, R6.reuse, 0x52, !P1 ;  /* 0x000000520600780c */ /* 0x040fe20004fc1670 */
        /* <DEDUP_REMOVED lines=22> */
[----:B------:R-:W-:-:S02]  /*7980*/  ISETP.LT.OR P3, PT, R6, 0x59, !P0 ;  /* 0x000000590600780c */ /* 0x000fc40004761670 */
[----:B------:R-:W-:Y:S01]  /*7990*/  F2FP.SATFINITE.E5M2.F32.PACK_AB_MERGE_C R93, RZ, R93, RZ ;  /* 0x0000005dff5d723e */ /* 0x000fe200048060ff */
[----:B------:R1:W-:Y:S01]  /*79a0*/  @!P4 STG.E.U8 desc[UR18][R18.64+0x51], R25 ;  /* 0x000051191200c986 */ /* 0x0003e2000c101112 */
[C---:B------:R-:W-:Y:S02]  /*79b0*/  ISETP.LT.OR P4, PT, R6.reuse, 0x5a, !P0 ;  /* 0x0000005a0600780c */ /* 0x040fe40004781670 */
[----:B0-----:R-:W-:Y:S01]  /*79c0*/  F2FP.SATFINITE.E5M2.F32.PACK_AB_MERGE_C R5, RZ, R102, RZ ;  /* 0x00000066ff05723e */ /* 0x001fe200048060ff */
[----:B------:R-:W-:Y:S01]  /*79d0*/  @!P5 STG.E.U8 desc[UR18][R20.64+0x58], R107 ;  /* 0x0000586b1400d986 */ /* 0x000fe2000c101112 */
[C---:B------:R-:W-:Y:S02]  /*79e0*/  ISETP.LT.OR P5, PT, R6.reuse, 0x61, !P1 ;  /* 0x000000610600780c */ /* 0x040fe40004fa1670 */
[----:B------:R-:W-:Y:S01]  /*79f0*/  F2FP.SATFINITE.E5M2.F32.PACK_AB_MERGE_C R23, RZ, R23, RZ ;  /* 0x00000017ff17723e */ /* 0x000fe200048060ff */
[----:B------:R0:W-:Y:S01]  /*7a00*/  @!P6 STG.E.U8 desc[UR18][R20.64+0x59], R5 ;  /* 0x000059051400e986 */ /* 0x0001e2000c101112 */
[----:B------:R-:W-:-:S02]  /*7a10*/  ISETP.LT.OR P6, PT, R6, 0x62, !P1 ;  /* 0x000000620600780c */ /* 0x000fc40004fc1670 */
[----:B------:R-:W-:Y:S01]  /*7a20*/  F2FP.SATFINITE.E5M2.F32.PACK_AB_MERGE_C R89, RZ, R89, RZ ;  /* 0x00000059ff59723e */ /* 0x000fe200048060ff */
[----:B------:R-:W-:Y:S01]  /*7a30*/  @!P3 STG.E.U8 desc[UR18][R18.64+0x58], R105 ;  /* 0x000058691200b986 */ /* 0x000fe2000c101112 */
[----:B-1----:R-:W-:Y:S02]  /*7a40*/  F2FP.SATFINITE.E5M2.F32.PACK_AB_MERGE_C R25, RZ, R100, RZ ;  /* 0x00000064ff19723e */ /* 0x002fe400048060ff */
[C---:B------:R-:W-:Y:S02]  /*7a50*/  ISETP.LT.OR P3, PT, R6.reuse, 0x61, !P0 ;  /* 0x000000610600780c */ /* 0x040fe40004761670 */
[----:B------:R-:W-:Y:S01]  /*7a60*/  F2FP.SATFINITE.E5M2.F32.PACK_AB_MERGE_C R27, RZ, R88, RZ ;  /* 0x00000058ff1b723e */ /* 0x000fe200048060ff */
[----:B------:R1:W-:Y:S01]  /*7a70*/  @!P4 STG.E.U8 desc[UR18][R18.64+0x59], R25 ;  /* 0x000059191200c986 */ /* 0x0003e2000c101112 */
[C---:B------:R-:W-:Y:S02]  /*7a80*/  ISETP.LT.OR P4, PT, R6.reuse, 0x62, !P0 ;  /* 0x000000620600780c */ /* 0x040fe40004781670 */
[----:B0-----:R-:W-:Y:S01]  /*7a90*/  F2FP.SATFINITE.E5M2.F32.PACK_AB_MERGE_C R5, RZ, R98, RZ ;  /* 0x00000062ff05723e */ /* 0x001fe200048060ff */
[----:B------:R-:W-:Y:S01]  /*7aa0*/  @!P5 STG.E.U8 desc[UR18][R20.64+0x60], R101 ;  /* 0x000060651400d986 */ /* 0x000fe2000c101112 */
[----:B------:R-:W-:-:S03]  /*7ab0*/  ISETP.LT.OR P5, PT, R6, 0x69, !P1 ;  /* 0x000000690600780c */ /* 0x000fc60004fa1670 */
[----:B------:R0:W-:Y:S01]  /*7ac0*/  @!P6 STG.E.U8 desc[UR18][R20.64+0x61], R5 ;  /* 0x000061051400e986 */ /* 0x0001e2000c101112 */
[C---:B------:R-:W-:Y:S02]  /*7ad0*/  ISETP.LT.OR P6, PT, R6.reuse, 0x6a, !P1 ;  /* 0x0000006a0600780c */ /* 0x040fe40004fc1670 */
[----:B-1----:R-:W-:Y:S01]  /*7ae0*/  F2FP.SATFINITE.E5M2.F32.PACK_AB_MERGE_C R25, RZ, R96, RZ ;  /* 0x00000060ff19723e */ /* 0x002fe200048060ff */
[----:B------:R-:W-:Y:S01]  /*7af0*/  @!P3 STG.E.U8 desc[UR18][R18.64+0x60], R103 ;  /* 0x000060671200b986 */ /* 0x000fe2000c101112 */
[----:B------:R-:W-:-:S03]  /*7b00*/  ISETP.LT.OR P3, PT, R6, 0x69, !P0 ;  /* 0x000000690600780c */ /* 0x000fc60004761670 */
        /* <DEDUP_REMOVED lines=12> */
[C---:B------:R-:W-:Y:S01]  /*7bd0*/  ISETP.LT.OR P1, PT, R6.reuse, 0x7a, !P1 ;  /* 0x0000007a0600780c */ /* 0x040fe20004f21670 */
[----:B------:R2:W-:Y:S01]  /*7be0*/  @!P5 STG.E.U8 desc[UR18][R20.64+0x70], R95 ;  /* 0x0000705f1400d986 */ /* 0x0005e2000c101112 */
[C---:B------:R-:W-:Y:S02]  /*7bf0*/  ISETP.LT.OR P5, PT, R6.reuse, 0x72, !P0 ;  /* 0x000000720600780c */ /* 0x040fe400047a1670 */
[----:B0-----:R-:W-:Y:S01]  /*7c00*/  F2FP.SATFINITE.E5M2.F32.PACK_AB_MERGE_C R5, RZ, R90, RZ ;  /* 0x0000005aff05723e */ /* 0x001fe200048060ff */
[----:B------:R2:W-:Y:S01]  /*7c10*/  @!P6 STG.E.U8 desc[UR18][R20.64+0x71], R91 ;  /* 0x0000715b1400e986 */ /* 0x0005e2000c101112 */
[C---:B------:R-:W-:Y:S02]  /*7c20*/  ISETP.LT.OR P6, PT, R6.reuse, 0x79, !P0 ;  /* 0x000000790600780c */ /* 0x040fe400047c1670 */
[----:B------:R-:W-:Y:S01]  /*7c30*/  ISETP.LT.OR P0, PT, R6, 0x7a, !P0 ;  /* 0x0000007a0600780c */ /* 0x000fe20004701670 */
[----:B------:R2:W-:Y:S01]  /*7c40*/  @!P3 STG.E.U8 desc[UR18][R18.64+0x70], R93 ;  /* 0x0000705d1200b986 */ /* 0x0005e2000c101112 */
[----:B-1----:R-:W-:-:S05]  /*7c50*/  F2FP.SATFINITE.E5M2.F32.PACK_AB_MERGE_C R25, RZ, R22, RZ ;  /* 0x00000016ff19723e */ /* 0x002fca00048060ff */
[----:B------:R2:W-:Y:S04]  /*7c60*/  @!P5 STG.E.U8 desc[UR18][R18.64+0x71], R5 ;  /* 0x000071051200d986 */ /* 0x0005e8000c101112 */
[----:B------:R2:W-:Y:S04]  /*7c70*/  @!P4 STG.E.U8 desc[UR18][R20.64+0x78], R23 ;  /* 0x000078171400c986 */ /* 0x0005e8000c101112 */
[----:B------:R2:W-:Y:S04]  /*7c80*/  @!P1 STG.E.U8 desc[UR18][R20.64+0x79], R25 ;  /* 0x0000791914009986 */ /* 0x0005e8000c101112 */
[----:B------:R2:W-:Y:S04]  /*7c90*/  @!P6 STG.E.U8 desc[UR18][R18.64+0x78], R89 ;  /* 0x000078591200e986 */ /* 0x0005e8000c101112 */
[----:B------:R2:W-:Y:S02]  /*7ca0*/  @!P0 STG.E.U8 desc[UR18][R18.64+0x79], R27 ;  /* 0x0000791b12008986 */ /* 0x0005e4000c101112 */
.L_x_170:
[----:B------:R-:W-:Y:S05]  /*7cb0*/  BSYNC B0 ;  /* 0x0000000000007941 */ /* 0x000fea0003800000 */
.L_x_40:
[C---:B------:R-:W-:Y:S01]  /*7cc0*/  LEA R2, P0, R8.reuse, R2, 0x1 ;  /* 0x0000000208027211 */ /* 0x040fe200078008ff */
[----:B------:R-:W-:Y:S01]  /*7cd0*/  ULDC.64 UR6, c[0x0][0x650] ;  /* 0x0001940000067ab9 */ /* 0x000fe20000000a00 */
[----:B-----5:R-:W-:Y:S01]  /*7ce0*/  IMAD.U32 R4, RZ, RZ, UR16 ;  /* 0x00000010ff047e24 */ /* 0x020fe2000f8e00ff */
[----:B0-2---:R-:W-:Y:S01]  /*7cf0*/  PRMT R18, RZ, 0x7610, R18 ;  /* 0x00007610ff127816 */ /* 0x005fe20000000012 */
[----:B------:R-:W-:Y:S01]  /*7d00*/  IMAD.MOV.U32 R6, RZ, RZ, -0x1 ;  /* 0xffffffffff067424 */ /* 0x000fe200078e00ff */
[----:B------:R-:W-:Y:S01]  /*7d10*/  LEA.HI.X R3, R8, R3, R0, 0x1, P0 ;  /* 0x0000000308037211 */ /* 0x000fe200000f0c00 */
[----:B------:R0:W-:Y:S01]  /*7d20*/  SYNCS.ARRIVE.TRANS64.A1T0 RZ, [R4+UR21], RZ ;  /* 0x000000ff04ff79a7 */ /* 0x0001e20008100015 */
[----:B------:R-:W-:Y:S01]  /*7d30*/  ISETP.GE.U32.AND P0, PT, R2, UR6, PT ;  /* 0x0000000602007c0c */ /* 0x000fe2000bf06070 */
[----:B------:R-:W-:-:S03]  /*7d40*/  IMAD.MOV.U32 R5, RZ, RZ, -0x1 ;  /* 0xffffffffff057424 */ /* 0x000fc600078e00ff */
[----:B------:R-:W-:Y:S01]  /*7d50*/  ISETP.GE.U32.AND.EX P0, PT, R3, UR7, PT, P0 ;  /* 0x0000000703007c0c */ /* 0x000fe2000bf06100 */
[----:B0-----:R-:W-:-:S12]  /*7d60*/  IMAD.MOV.U32 R4, RZ, RZ, -0x1 ;  /* 0xffffffffff047424 */ /* 0x001fd800078e00ff */
[----:B------:R-:W-:Y:S05]  /*7d70*/  @P0 BRA `(.L_x_171) ;  /* 0x0000000400600947 */ /* 0x000fea0003800000 */
[----:B------:R-:W0:Y:S01]  /*7d80*/  S2R R28, SR_CTAID.X ;  /* 0x00000000001c7919 */ /* 0x000e220000002500 */
[----:B------:R-:W2:Y:S01]  /*7d90*/  LDC.64 R22, c[0x0][0x628] ;  /* 0x00018a00ff167b82 */ /* 0x000ea20000000a00 */
[----:B------:R-:W-:Y:S01]  /*7da0*/  ULDC UR6, c[0x0][0x150] ;  /* 0x0000540000067ab9 */ /* 0x000fe20000000800 */
[----:B-1--4-:R-:W-:Y:S01]  /*7db0*/  IMAD.MOV.U32 R20, RZ, RZ, R2 ;  /* 0x000000ffff147224 */ /* 0x012fe200078e0002 */
[----:B------:R-:W1:Y:S01]  /*7dc0*/  S2R R30, SR_CTAID.Y ;  /* 0x00000000001e7919 */ /* 0x000e620000002600 */
[----:B------:R-:W-:-:S04]  /*7dd0*/  IMAD.MOV.U32 R21, RZ, RZ, R3 ;  /* 0x000000ffff157224 */ /* 0x000fc800078e0003 */
[----:B------:R-:W4:Y:S08]  /*7de0*/  LDC R31, c[0x0][0x144] ;  /* 0x00005100ff1f7b82 */ /* 0x000f300000000800 */
[----:B------:R-:W1:Y:S08]  /*7df0*/  LDC R6, c[0x0][0x630] ;  /* 0x00018c00ff067b82 */ /* 0x000e700000000800 */
[----:B------:R-:W1:Y:S01]  /*7e00*/  LDC.64 R26, c[0x0][0x620] ;  /* 0x00018800ff1a7b82 */ /* 0x000e620000000a00 */
[----:B--2---:R-:W-:-:S04]  /*7e10*/  ISETP.NE.U32.AND P0, PT, R22, RZ, PT ;  /* 0x000000ff1600720c */ /* 0x004fc80003f05070 */
[----:B------:R-:W-:Y:S02]  /*7e20*/  ISETP.NE.AND.EX P0, PT, R23, RZ, PT, P0 ;  /* 0x000000ff1700720c */ /* 0x000fe40003f05300 */
[----:B0-----:R-:W-:-:S05]  /*7e30*/  I2FP.F32.U32 R4, R28 ;  /* 0x0000001c00047245 */ /* 0x001fca0000201000 */
[----:B------:R-:W-:-:S04]  /*7e40*/  FMUL R4, R4, UR6 ;  /* 0x0000000604047c20 */ /* 0x000fc80008400000 */
[----:B------:R0:W2:Y:S02]  /*7e50*/  F2I.U32.TRUNC.NTZ R29, R4 ;  /* 0x00000004001d7305 */ /* 0x0000a4000020f000 */
[----:B----4-:R-:W-:Y:S05]  /*7e60*/  @!P0 BRA `(.L_x_172) ;  /* 0x0000000000288947 */ /* 0x010fea0003800000 */
[----:B------:R-:W4:Y:S02]  /*7e70*/  LDC R5, c[0x0][0x634] ;  /* 0x00018d00ff057b82 */ /* 0x000f240000000800 */
[----:B----4-:R-:W-:-:S05]  /*7e80*/  IADD3 R21, P0, R2, R5, RZ ;  /* 0x0000000502157210 */ /* 0x010fca0007f1e0ff */
[----:B---3--:R-:W-:-:S04]  /*7e90*/  IMAD.X R25, RZ, RZ, R3, P0 ;  /* 0x000000ffff197224 */ /* 0x008fc800000e0603 */
[----:B0-----:R-:W-:-:S04]  /*7ea0*/  IMAD.WIDE.U32 R4, R25, R22, RZ ;  /* 0x0000001619047225 */ /* 0x001fc800078e00ff */
[----:B------:R-:W-:-:S04]  /*7eb0*/  IMAD.WIDE.U32 R18, P0, R21, R23, R4 ;  /* 0x0000001715127225 */ /* 0x000fc80007800004 */
[----:B------:R-:W-:-:S04]  /*7ec0*/  IMAD.WIDE.U32 R4, R21, R22, RZ ;  /* 0x0000001615047225 */ /* 0x000fc800078e00ff */
[----:B------:R-:W-:Y:S01]  /*7ed0*/  IMAD.X R21, RZ, RZ, RZ, P0 ;  /* 0x000000ffff157224 */ /* 0x000fe200000e06ff */
[----:B------:R-:W-:Y:S01]  /*7ee0*/  IADD3 RZ, P0, R5, R18, RZ ;  /* 0x0000001205ff7210 */ /* 0x000fe20007f1e0ff */
[----:B------:R-:W-:-:S04]  /*7ef0*/  IMAD.MOV.U32 R20, RZ, RZ, R19 ;  /* 0x000000ffff147224 */ /* 0x000fc800078e0013 */
[----:B------:R-:W-:-:S08]  /*7f00*/  IMAD.WIDE.U32.X R20, R25, R23, R20, P0 ;  /* 0x0000001719147225 */ /* 0x000fd000000e0414 */
.L_x_172:
[-CC-:B-1-3--:R-:W-:Y:S01]  /*7f10*/  SHF.R.U64 R24, R20, R6.reuse, R21.reuse ;  /* 0x0000000614187219 */ /* 0x18afe20000001215 */
[----:B------:R-:W1:Y:S01]  /*7f20*/  LDC.64 R34, c[0x0][0x640] ;  /* 0x00019000ff227b82 */ /* 0x000e620000000a00 */
[----:B0-----:R-:W-:Y:S01]  /*7f30*/  SHF.R.U32.HI R4, RZ, R6, R21 ;  /* 0x00000006ff047219 */ /* 0x001fe20000011615 */
[----:B--2---:R-:W-:Y:S01]  /*7f40*/  IMAD.MOV R29, RZ, RZ, -R29 ;  /* 0x000000ffff1d7224 */ /* 0x004fe200078e0a1d */
[----:B------:R-:W-:Y:S01]  /*7f50*/  IADD3 R19, P0, RZ, -R24, RZ ;  /* 0x80000018ff137210 */ /* 0x000fe20007f1e0ff */
[----:B------:R-:W-:Y:S01]  /*7f60*/  ULDC UR6, c[0x0][0x154] ;  /* 0x0000550000067ab9 */ /* 0x000fe20000000800 */
[----:B------:R-:W-:Y:S02]  /*7f70*/  IMAD.MOV.U32 R21, RZ, RZ, 0x1 ;  /* 0x00000001ff157424 */ /* 0x000fe400078e00ff */
[----:B------:R-:W-:Y:S01]  /*7f80*/  IMAD R29, R31, R29, R28 ;  /* 0x0000001d1f1d7224 */ /* 0x000fe200078e021c */
[----:B------:R-:W0:Y:S01]  /*7f90*/  LDC R18, c[0x0][0x618] ;  /* 0x00018600ff127b82 */ /* 0x000e220000000800 */
[----:B------:R-:W-:-:S04]  /*7fa0*/  IMAD.X R5, RZ, RZ, ~R4, P0 ;  /* 0x000000ffff057224 */ /* 0x000fc800000e0e04 */
[-C--:B------:R-:W-:Y:S02]  /*7fb0*/  IMAD R6, R5, R26.reuse, RZ ;  /* 0x0000001a05067224 */ /* 0x080fe400078e02ff */
[C---:B------:R-:W-:Y:S01]  /*7fc0*/  IMAD.WIDE.U32 R4, R19.reuse, R26, R2 ;  /* 0x0000001a13047225 */ /* 0x040fe200078e0002 */
[----:B------:R-:W2:Y:S03]  /*7fd0*/  LDC R20, c[0x0][0x608] ;  /* 0x00018200ff147b82 */ /* 0x000ea60000000800 */
[----:B------:R-:W-:Y:S01]  /*7fe0*/  IMAD R19, R19, R27, R6 ;  /* 0x0000001b13137224 */ /* 0x000fe200078e0206 */
[----:B------:R-:W-:-:S03]  /*7ff0*/  I2FP.F32.U32 R6, R30 ;  /* 0x0000001e00067245 */ /* 0x000fc60000201000 */
[----:B------:R-:W-:Y:S01]  /*8000*/  IMAD.IADD R5, R5, 0x1, R19 ;  /* 0x0000000105057824 */ /* 0x000fe200078e0213 */
[----:B------:R-:W3:Y:S01]  /*8010*/  LDC R32, c[0x0][0x658] ;  /* 0x00019600ff207b82 */ /* 0x000ee20000000800 */
[----:B-1----:R-:W-:Y:S01]  /*8020*/  ISETP.NE.U32.AND P0, PT, R34, RZ, PT ;  /* 0x000000ff2200720c */ /* 0x002fe20003f05070 */
[----:B------:R-:W-:-:S03]  /*8030*/  IMAD.MOV.U32 R19, RZ, RZ, -0x1 ;  /* 0xffffffffff137424 */ /* 0x000fc600078e00ff */
[----:B------:R-:W-:-:S03]  /*8040*/  ISETP.NE.AND.EX P0, PT, R35, RZ, PT, P0 ;  /* 0x000000ff2300720c */ /* 0x000fc60003f05300 */
[----:B------:R-:W1:Y:S01]  /*8050*/  LDC R27, c[0x0][0x148] ;  /* 0x00005200ff1b7b82 */ /* 0x000e620000000800 */
[-CC-:B0-----:R-:W-:Y:S02]  /*8060*/  SHF.R.U64 R22, R4, R18.reuse, R5.reuse ;  /* 0x0000001204167219 */ /* 0x181fe40000001205 */
[----:B------:R-:W-:Y:S01]  /*8070*/  SHF.R.U32.HI R5, RZ, R18, R5 ;  /* 0x00000012ff057219 */ /* 0x000fe20000011605 */
[----:B------:R-:W-:-:S04]  /*8080*/  FMUL R18, R6, UR6 ;  /* 0x0000000606127c20 */ /* 0x000fc80008400000 */
[----:B------:R-:W0:Y:S01]  /*8090*/  LDC R28, c[0x0][0x600] ;  /* 0x00018000ff1c7b82 */ /* 0x000e220000000800 */
[----:B------:R4:W0:Y:S01]  /*80a0*/  F2I.U32.TRUNC.NTZ R25, R18 ;  /* 0x0000001200197305 */ /* 0x000822000020f000 */
[-CC-:B--2---:R-:W-:Y:S02]  /*80b0*/  SHF.R.U64 R6, R22, R20.reuse, R5.reuse ;  /* 0x0000001416067219 */ /* 0x184fe40000001205 */
[----:B------:R-:W-:-:S04]  /*80c0*/  SHF.R.U32.HI R5, RZ, R20, R5 ;  /* 0x00000014ff057219 */ /* 0x000fc80000011605 */
[----:B------:R-:W2:Y:S01]  /*80d0*/  LDC R33, c[0x0][0x648] ;  /* 0x00019200ff217b82 */ /* 0x000ea20000000800 */
[-CC-:B---3--:R-:W-:Y:S02]  /*80e0*/  SHF.R.U64 R26, R6, R32.reuse, R5.reuse ;  /* 0x00000020061a7219 */ /* 0x188fe40000001205 */
[-C--:B------:R-:W-:Y:S02]  /*80f0*/  SHF.L.U32 R19, R19, R32.reuse, RZ ;  /* 0x0000002013137219 */ /* 0x080fe400000006ff */
[-C--:B------:R-:W-:Y:S01]  /*8100*/  SHF.R.U32.HI R5, RZ, R32.reuse, R5 ;  /* 0x00000020ff057219 */ /* 0x080fe20000011605 */
[----:B------:R-:W-:Y:S01]  /*8110*/  IMAD.MOV.U32 R4, RZ, RZ, R26 ;  /* 0x000000ffff047224 */ /* 0x000fe200078e001a */
[----:B------:R-:W-:Y:S01]  /*8120*/  SHF.L.U32 R32, R21, R32, RZ ;  /* 0x0000002015207219 */ /* 0x000fe200000006ff */
[----:B------:R-:W3:Y:S01]  /*8130*/  LDC R36, c[0x0][0x638] ;  /* 0x00018e00ff247b82 */ /* 0x000ee20000000800 */
[----:B------:R-:W-:-:S07]  /*8140*/  LOP3.LUT R31, RZ, R19, RZ, 0x33, !PT ;  /* 0x00000013ff1f7212 */ /* 0x000fce00078e33ff */
[----:B------:R-:W0:Y:S01]  /*8150*/  LDC R37, c[0x0][0x610] ;  /* 0x00018400ff257b82 */ /* 0x000e220000000800 */
[----:B----4-:R-:W-:Y:S05]  /*8160*/  @!P0 BRA `(.L_x_173) ;  /* 0x0000000000288947 */ /* 0x010fea0003800000 */
[----:B------:R-:W4:Y:S02]  /*8170*/  LDC R21, c[0x0][0x64c] ;  /* 0x00019300ff157b82 */ /* 0x000f240000000800 */
[----:B----4-:R-:W-:-:S05]  /*8180*/  IADD3 R21, P0, R26, R21, RZ ;  /* 0x000000151a157210 */ /* 0x010fca0007f1e0ff */
        /* <DEDUP_REMOVED lines=8> */
.L_x_173:
[----:B--2---:R-:W-:Y:S01]  /*8210*/  SHF.R.U64 R4, R4, R33, R5 ;  /* 0x0000002104047219 */ /* 0x004fe20000001205 */
[----:B0-----:R-:W-:Y:S01]  /*8220*/  VIADD R21, R28, 0xffffffff ;  /* 0xffffffff1c157836 */ /* 0x001fe20000000000 */
[----:B------:R-:W-:Y:S01]  /*8230*/  LOP3.LUT R19, R6, R31, RZ, 0xc0, !PT ;  /* 0x0000001f06137212 */ /* 0x000fe200078ec0ff */
[----:B------:R-:W-:Y:S02]  /*8240*/  IMAD.MOV R25, RZ, RZ, -R25 ;  /* 0x000000ffff197224 */ /* 0x000fe400078e0a19 */
[----:B------:R-:W-:Y:S02]  /*8250*/  IMAD.MOV R5, RZ, RZ, -R4 ;  /* 0x000000ffff057224 */ /* 0x000fe400078e0a04 */
[----:B------:R-:W-:Y:S01]  /*8260*/  IMAD R6, R32, R4, R19 ;  /* 0x0000000420067224 */ /* 0x000fe200078e0213 */
[----:B------:R-:W-:Y:S01]  /*8270*/  LOP3.LUT R19, R22, R21, RZ, 0xc0, !PT ;  /* 0x0000001516137212 */ /* 0x000fe200078ec0ff */
[----:B-1----:R-:W-:Y:S02]  /*8280*/  @P2 IMAD R29, R27, R25, R30 ;  /* 0x000000191b1d2224 */ /* 0x002fe400078e021e */
[----:B---3--:R-:W-:-:S02]  /*8290*/  IMAD R4, R5, R36, R26 ;  /* 0x0000002405047224 */ /* 0x008fc400078e021a */
[----:B------:R-:W-:Y:S02]  /*82a0*/  IMAD R6, R6, R37, R29 ;  /* 0x0000002506067224 */ /* 0x000fe400078e021d */
[----:B------:R-:W-:Y:S02]  /*82b0*/  IMAD R19, R4, R28, R19 ;  /* 0x0000001c04137224 */ /* 0x000fe400078e0213 */
[----:B------:R-:W-:Y:S02]  /*82c0*/  IMAD.MOV.U32 R18, RZ, RZ, 0x1 ;  /* 0x00000001ff127424 */ /* 0x000fe400078e00ff */
[----:B------:R-:W-:Y:S01]  /*82d0*/  IMAD.MOV.U32 R4, RZ, RZ, R24 ;  /* 0x000000ffff047224 */ /* 0x000fe200078e0018 */
[----:B------:R-:W-:Y:S02]  /*82e0*/  SEL R5, R19, R6, !P2 ;  /* 0x0000000613057207 */ /* 0x000fe40005000000 */
[----:B------:R-:W-:-:S07]  /*82f0*/  SEL R6, R6, R19, !P2 ;  /* 0x0000001306067207 */ /* 0x000fce0005000000 */
.L_x_171:
[----:B------:R-:W-:Y:S02]  /*8300*/  LOP3.LUT P0, RZ, R18, 0xff, RZ, 0xc0, !PT ;  /* 0x000000ff12ff7812 */ /* 0x000fe4000780c0ff */
[----:B------:R-:W-:-:S11]  /*8310*/  LOP3.LUT R150, R150, 0x1, RZ, 0x3c, !PT ;  /* 0x0000000196967812 */ /* 0x000fd600078e3cff */
[----:B------:R-:W-:Y:S05]  /*8320*/  @P0 BRA `(.L_x_174) ;  /* 0xffffff9400400947 */ /* 0x000fea000383ffff */
[----:B------:R-:W-:Y:S05]  /*8330*/  EXIT ;  /* 0x000000000000794d */ /* 0x000fea0003800000 */
.L_x_18:
[----:B------:R-:W-:-:S08]  /*8340*/  ISETP.NE.AND P0, PT, R18, RZ, PT ;  /* 0x000000ff1200720c */ /* 0x000fd00003f05270 */
[----:B--23-5:R-:W0:-:S00]  /*8350*/  USETMAXREG.DEALLOC.CTAPOOL 0x28 ;  /* 0x00000028000079c8 */ /* 0x02ce0000080e0500 */
[----:B------:R-:W-:Y:S05]  /*8360*/  @P0 EXIT ;  /* 0x000000000000094d */ /* 0x000fea0003800000 */
[----:B0-----:R-:W-:Y:S01]  /*8370*/  LOP3.LUT P0, RZ, R20, 0xff, RZ, 0xc0, !PT ;  /* 0x000000ff14ff7812 */ /* 0x001fe2000780c0ff */
[----:B------:R-:W-:Y:S02]  /*8380*/  IMAD.MOV.U32 R12, RZ, RZ, 0x1 ;  /* 0x00000001ff0c7424 */ /* 0x000fe400078e00ff */
[----:B------:R-:W-:-:S10]  /*8390*/  IMAD.MOV.U32 R15, RZ, RZ, RZ ;  /* 0x000000ffff0f7224 */ /* 0x000fd400078e00ff */
[----:B------:R-:W-:Y:S05]  /*83a0*/  @!P0 BRA `(.L_x_175) ;  /* 0x0000000c00748947 */ /* 0x000fea0003800000 */
[----:B------:R-:W0:Y:S01]  /*83b0*/  S2UR UR9, SR_CgaCtaId ;  /* 0x00000000000979c3 */ /* 0x000e220000008800 */
[----:B------:R-:W-:Y:S01]  /*83c0*/  ULDC UR5, c[0x0][0x658] ;  /* 0x0001960000057ab9 */ /* 0x000fe20000000800 */
[----:B------:R-:W-:Y:S01]  /*83d0*/  UMOV UR10, 0xffffffff ;  /* 0xffffffff000a7882 */ /* 0x000fe20000000000 */
[----:B------:R-:W-:Y:S01]  /*83e0*/  UMOV UR15, 0x1 ;  /* 0x00000001000f7882 */ /* 0x000fe20000000000 */
[----:B------:R-:W-:Y:S01]  /*83f0*/  USHF.L.U32 UR10, UR10, UR5, URZ ;  /* 0x000000050a0a7299 */ /* 0x000fe2000800063f */
[----:B------:R-:W-:Y:S01]  /*8400*/  LOP3.LUT P0, RZ, R11, 0x1f, RZ, 0xc0, !PT ;  /* 0x0000001f0bff7812 */ /* 0x000fe2000780c0ff */
[----:B------:R-:W-:Y:S01]  /*8410*/  BSSY B0, `(.L_x_175) ;  /* 0x00000d6000007945 */ /* 0x000fe20003800000 */
[C---:B------:R-:W-:Y:S01]  /*8420*/  ISETP.NE.AND P3, PT, R10.reuse, RZ, PT ;  /* 0x000000ff0a00720c */ /* 0x040fe20003f65270 */
[----:B------:R-:W-:Y:S01]  /*8430*/  ULOP3.LUT UR14, URZ, UR10, URZ, 0x33, !UPT ;  /* 0x0000000a3f0e7292 */ /* 0x000fe2000f8e333f */
[----:B------:R-:W-:Y:S01]  /*8440*/  ISETP.NE.OR P0, PT, R10, RZ, !P0 ;  /* 0x000000ff0a00720c */ /* 0x000fe20004705670 */
[----:B------:R-:W-:Y:S01]  /*8450*/  IMAD.MOV.U32 R14, RZ, RZ, 0x1 ;  /* 0x00000001ff0e7424 */ /* 0x000fe200078e00ff */
[----:B------:R-:W-:Y:S01]  /*8460*/  LOP3.LUT R13, R7, 0x2, RZ, 0xfc, !PT ;  /* 0x00000002070d7812 */ /* 0x000fe200078efcff */
[----:B------:R-:W-:Y:S01]  /*8470*/  IMAD.MOV.U32 R12, RZ, RZ, 0x1 ;  /* 0x00000001ff0c7424 */ /* 0x000fe200078e00ff */
[----:B------:R-:W-:Y:S01]  /*8480*/  ULDC UR4, c[0x0][0x600] ;  /* 0x0001800000047ab9 */ /* 0x000fe20000000800 */
[----:B------:R-:W-:Y:S01]  /*8490*/  IMAD.MOV.U32 R15, RZ, RZ, RZ ;  /* 0x000000ffff0f7224 */ /* 0x000fe200078e00ff */
[----:B------:R-:W-:Y:S01]  /*84a0*/  UMOV UR20, 0x11 ;  /* 0x0000001100147882 */ /* 0x000fe20000000000 */
[----:B------:R-:W-:-:S02]  /*84b0*/  USHF.L.U32 UR5, UR15, UR5, URZ ;  /* 0x000000050f057299 */ /* 0x000fc4000800063f */
[----:B------:R-:W-:Y:S02]  /*84c0*/  UIADD3 UR25, UR13, 0x1, URZ ;  /* 0x000000010d197890 */ /* 0x000fe4000fffe03f */
[----:B------:R-:W-:Y:S01]  /*84d0*/  UIADD3 UR4, UR4, -0x1, URZ ;  /* 0xffffffff04047890 */ /* 0x000fe2000fffe03f */
[----:B------:R-:W-:Y:S01]  /*84e0*/  ULDC.64 UR28, c[0x0][0x198] ;  /* 0x00006600001c7ab9 */ /* 0x000fe20000000a00 */
[----:B0-----:R-:W-:Y:S02]  /*84f0*/  USHF.R.U32.HI UR26, URZ, 0x2, UR9 ;  /* 0x000000023f1a7899 */ /* 0x001fe40008011609 */
[----:B------:R-:W-:Y:S02]  /*8500*/  ULOP3.LUT UR8, UR9, 0x3, URZ, 0xc0, !UPT ;  /* 0x0000000309087892 */ /* 0x000fe4000f8ec03f */
[----:B------:R-:W-:Y:S02]  /*8510*/  USHF.L.U32 UR6, UR9, 0x5, URZ ;  /* 0x0000000509067899 */ /* 0x000fe4000800063f */
[----:B------:R-:W-:-:S02]  /*8520*/  USHF.L.U32 UR7, UR9, 0xb, URZ ;  /* 0x0000000b09077899 */ /* 0x000fc4000800063f */
[----:B------:R-:W-:Y:S02]  /*8530*/  ULOP3.LUT UR9, UR9, 0xfffffffc, URZ, 0xc0, !UPT ;  /* 0xfffffffc09097892 */ /* 0x000fe4000f8ec03f */
[----:B------:R-:W-:Y:S02]  /*8540*/  UISETP.GT.U32.AND UP0, UPT, UR8, 0xffff, UPT ;  /* 0x0000ffff0800788c */ /* 0x000fe4000bf04070 */
[----:B------:R-:W-:Y:S02]  /*8550*/  ULOP3.LUT UR11, UR9, 0x1, URZ, 0xfc, !UPT ;  /* 0x00000001090b7892 */ /* 0x000fe4000f8efc3f */
[----:B------:R-:W-:Y:S02]  /*8560*/  ULOP3.LUT UR12, UR9, 0x2, URZ, 0xfc, !UPT ;  /* 0x00000002090c7892 */ /* 0x000fe4000f8efc3f */
[----:B------:R-:W-:Y:S02]  /*8570*/  USHF.L.U32 UR10, UR15, UR9, URZ ;  /* 0x000000090f0a7299 */ /* 0x000fe4000800063f */
[----:B------:R-:W-:-:S02]  /*8580*/  ULOP3.LUT UR9, UR9, 0x3, URZ, 0xfc, !UPT ;  /* 0x0000000309097892 */ /* 0x000fc4000f8efc3f */
[----:B------:R-:W-:Y:S02]  /*8590*/  USHF.L.U32 UR11, UR15, UR11, URZ ;  /* 0x0000000b0f0b7299 */ /* 0x000fe4000800063f */
[----:B------:R-:W-:Y:S02]  /*85a0*/  USHF.L.U32 UR12, UR15, UR12, URZ ;  /* 0x0000000c0f0c7299 */ /* 0x000fe4000800063f */
[----:B------:R-:W-:Y:S02]  /*85b0*/  USEL UR8, UR8, 0xffff, !UP0 ;  /* 0x0000ffff08087887 */ /* 0x000fe4000c000000 */
[----:B------:R-:W-:Y:S02]  /*85c0*/  USHF.L.U32 UR9, UR15, UR9, URZ ;  /* 0x000000090f097299 */ /* 0x000fe4000800063f */
[----:B------:R-:W-:Y:S02]  /*85d0*/  ULOP3.LUT UR10, UR12, UR10, UR11, 0xfe, !UPT ;  /* 0x0000000a0c0a7292 */ /* 0x000fe4000f8efe0b */
[----:B------:R-:W-:-:S02]  /*85e0*/  ULOP3.LUT UR8, UR8, 0xffff, URZ, 0xc0, !UPT ;  /* 0x0000ffff08087892 */ /* 0x000fc4000f8ec03f */
[----:B------:R-:W-:Y:S02]  /*85f0*/  ULOP3.LUT UR6, UR6, 0x60, URZ, 0xc0, !UPT ;  /* 0x0000006006067892 */ /* 0x000fe4000f8ec03f */
[----:B------:R-:W-:Y:S02]  /*8600*/  ULOP3.LUT UR7, UR7, 0x1800, URZ, 0xc0, !UPT ;  /* 0x0000180007077892 */ /* 0x000fe4000f8ec03f */
[----:B------:R-:W-:Y:S02]  /*8610*/  ULOP3.LUT UR15, UR10, UR9, URZ, 0xfc, !UPT ;  /* 0x000000090a0f7292 */ /* 0x000fe4000f8efc3f */
[----:B------:R-:W-:-:S12]  /*8620*/  USHF.L.U32 UR20, UR20, UR8, URZ ;  /* 0x0000000814147299 */ /* 0x000fd8000800063f */
.L_x_187:
[----:B------:R-:W-:-:S03]  /*8630*/  UMOV UR8, 0xffffffff ;  /* 0xffffffff00087882 */ /* 0x000fc60000000000 */
[----:B------:R-:W-:Y:S05]  /*8640*/  BRA.DIV UR8, `(.L_x_176) ;  /* 0x0000001608e47947 */ /* 0x000fea000b800000 */
[----:B------:R-:W-:-:S13]  /*8650*/  ELECT P1, URZ, PT ;  /* 0x00000000003f782f */ /* 0x000fda0003820000 */
.L_x_214:
[----:B------:R-:W0:Y:S01]  /*8660*/  LDC R10, c[0x0][0x28c] ;  /* 0x0000a300ff0a7b82 */ /* 0x000e220000000800 */
[----:B------:R-:W-:Y:S01]  /*8670*/  BSSY B1, `(.L_x_177) ;  /* 0x000003c000017945 */ /* 0x000fe20003800000 */
[----:B0-----:R-:W-:-:S13]  /*8680*/  ISETP.LT.OR P1, PT, R10, 0x1, !P1 ;  /* 0x000000010a00780c */ /* 0x001fda0004f21670 */
[----:B------:R-:W-:Y:S05]  /*8690*/  @P1 BRA `(.L_x_178) ;  /* 0x0000000000e41947 */ /* 0x000fea0003800000 */
[----:B------:R-:W-:Y:S01]  /*86a0*/  LEA R10, R6, UR26, 0x1 ;  /* 0x0000001a060a7c11 */ /* 0x000fe2000f8e08ff */
[----:B------:R-:W-:Y:S01]  /*86b0*/  IMAD.MOV.U32 R18, RZ, RZ, RZ ;  /* 0x000000ffff127224 */ /* 0x000fe200078e00ff */
[----:B------:R-:W-:Y:S01]  /*86c0*/  LEA R16, R5, UR6, 0x7 ;  /* 0x0000000605107c11 */ /* 0x000fe2000f8e38ff */
[----:B------:R-:W-:Y:S02]  /*86d0*/  IMAD.U32 R20, RZ, RZ, UR25 ;  /* 0x00000019ff147e24 */ /* 0x000fe4000f8e00ff */
[----:B------:R-:W-:Y:S02]  /*86e0*/  IMAD.MOV.U32 R5, RZ, RZ, R12 ;  /* 0x000000ffff057224 */ /* 0x000fe400078e000c */
[----:B------:R-:W-:Y:S02]  /*86f0*/  IMAD.MOV.U32 R6, RZ, RZ, R15 ;  /* 0x000000ffff067224 */ /* 0x000fe400078e000f */
[----:B------:R-:W-:-:S07]  /*8700*/  IMAD.SHL.U32 R17, R10, 0x20, RZ ;  /* 0x000000200a117824 */ /* 0x000fce00078e00ff */
.L_x_182:
[----:B------:R-:W0:Y:S01]  /*8710*/  S2R R11, SR_CgaCtaId ;  /* 0x00000000000b7919 */ /* 0x000e220000008800 */
[----:B------:R-:W-:-:S04]  /*8720*/  MOV R10, 0x400 ;  /* 0x00000400000a7802 */ /* 0x000fc80000000f00 */
[----:B0-----:R-:W-:Y:S02]  /*8730*/  LEA R21, R11, R10, 0x18 ;  /* 0x0000000a0b157211 */ /* 0x001fe400078ec0ff */
[----:B------:R-:W-:Y:S01]  /*8740*/  SHF.L.U32 R10, R5, 0x1f, RZ ;  /* 0x0000001f050a7819 */ /* 0x000fe200000006ff */
[----:B------:R-:W0:Y:S02]  /*8750*/  @!P3 LDC R11, c[0x0][0x500] ;  /* 0x00014000ff0bbb82 */ /* 0x000e240000000800 */
[----:B------:R-:W-:-:S04]  /*8760*/  IMAD R19, R6, 0x8, R21 ;  /* 0x0000000806137824 */ /* 0x000fc800078e0215 */
[----:B------:R-:W1:Y:S02]  /*8770*/  SYNCS.PHASECHK.TRANS64.TRYWAIT P1, [R19+URZ+0x90], R10 ;  /* 0x0000900a130075a7 */ /* 0x000e64000802017f */
[----:B-1----:R-:W-:Y:S05]  /*8780*/  @!P1 BRA `(.L_x_179) ;  /* 0x0000001400b49947 */ /* 0x002fea0003800000 */
.L_x_215:
[----:B-1----:R-:W-:Y:S01]  /*8790*/  PRMT R10, R13, 0x9910, RZ ;  /* 0x000099100d0a7816 */ /* 0x002fe200000000ff */
[----:B0-----:R0:W-:Y:S03]  /*87a0*/  @!P3 SYNCS.ARRIVE.TRANS64 RZ, [R19+URZ], R11 ;  /* 0x0000000b13ffb9a7 */ /* 0x0011e6000800003f */
[----:B------:R-:W-:-:S13]  /*87b0*/  ISETP.NE.AND P1, PT, R10, 0x2, PT ;  /* 0x000000020a00780c */ /* 0x000fda0003f25270 */
[----:B0-----:R-:W-:Y:S05]  /*87c0*/  @P1 BRA `(.L_x_180) ;  /* 0x0000000000041947 */ /* 0x001fea0003800000 */
[----:B------:R-:W-:Y:S01]  /*87d0*/  BPT.TRAP 0x1 ;  /* 0x000000040000795c */ /* 0x000fe20000300000 */
.L_x_180:
[----:B------:R-:W-:Y:S05]  /*87e0*/  @P0 BRA `(.L_x_181) ;  /* 0x0000000000040947 */ /* 0x000fea0003800000 */
[----:B------:R-:W-:Y:S01]  /*87f0*/  BPT.TRAP 0x1 ;  /* 0x000000040000795c */ /* 0x000fe20000300000 */
.L_x_181:
[----:B------:R-:W-:Y:S01]  /*8800*/  LEA R10, R6, UR26, 0x1 ;  /* 0x0000001a060a7c11 */ /* 0x000fe2000f8e08ff */
[----:B------:R-:W-:Y:S01]  /*8810*/  VIADD R20, R20, 0xffffffff ;  /* 0xffffffff14147836 */ /* 0x000fe20000000000 */
[----:B------:R-:W-:Y:S01]  /*8820*/  R2UR UR11, R6 ;  /* 0x00000000060b72ca */ /* 0x000fe200000e0000 */
[----:B------:R-:W-:Y:S01]  /*8830*/  UIADD3 UR16, UP0, UR28, 0xf0, URZ ;  /* 0x000000f01c107890 */ /* 0x000fe2000ff1e03f */
[----:B------:R-:W-:Y:S01]  /*8840*/  R2UR UR22, R21 ;  /* 0x00000000151672ca */ /* 0x000fe200000e0000 */
[----:B------:R-:W-:Y:S01]  /*8850*/  IMAD.U32 R10, R10, 0x800, R21 ;  /* 0x000008000a0a7824 */ /* 0x000fe200078e0015 */
[----:B------:R-:W-:Y:S01]  /*8860*/  R2UR UR23, R17 ;  /* 0x00000000111772ca */ /* 0x000fe200000e0000 */
[----:B------:R-:W-:Y:S01]  /*8870*/  UIADD3 UR30, UP1, UR28, 0x1f0, URZ ;  /* 0x000001f01c1e7890 */ /* 0x000fe2000ff3e03f */
[----:B------:R-:W-:Y:S01]  /*8880*/  R2UR UR9, R19 ;  /* 0x00000000130972ca */ /* 0x000fe200000e0000 */
[----:B------:R-:W-:Y:S01]  /*8890*/  UIADD3.X UR17, URZ, UR29, URZ, UP0, !UPT ;  /* 0x0000001d3f117290 */ /* 0x000fe200087fe43f */
[----:B------:R-:W-:Y:S01]  /*88a0*/  R2UR UR8, R10 ;  /* 0x000000000a0872ca */ /* 0x000fe200000e0000 */
[----:B------:R-:W-:Y:S01]  /*88b0*/  UPRMT UR21, URZ, 0x5410, UR20 ;  /* 0x000054103f157896 */ /* 0x000fe20008000014 */
[----:B------:R-:W-:Y:S01]  /*88c0*/  R2UR UR10, R18 ;  /* 0x00000000120a72ca */ /* 0x000fe200000e0000 */
[----:B------:R-:W-:Y:S01]  /*88d0*/  VIADD R6, R6, 0x1 ;  /* 0x0000000106067836 */ /* 0x000fe20000000000 */
[----:B------:R-:W-:Y:S01]  /*88e0*/  R2UR UR12, R4 ;  /* 0x00000000040c72ca */ /* 0x000fe200000e0000 */
[----:B------:R-:W-:Y:S01]  /*88f0*/  ULEA UR11, UR11, UR7, 0xd ;  /* 0x000000070b0b7291 */ /* 0x000fe2000f8e683f */
[----:B------:R-:W-:Y:S01]  /*8900*/  R2UR UR24, R16 ;  /* 0x00000000101872ca */ /* 0x000fe200000e0000 */
[----:B------:R-:W-:Y:S01]  /*8910*/  UPRMT UR27, URZ, 0x5410, UR15 ;  /* 0x000054103f1b7896 */ /* 0x000fe2000800000f */
[----:B------:R-:W-:Y:S01]  /*8920*/  ISETP.GT.AND P4, PT, R20, 0x1, PT ;  /* 0x000000011400780c */ /* 0x000fe20003f84270 */
[----:B------:R-:W-:Y:S01]  /*8930*/  UIADD3 UR22, UR22, 0x12200, UR11 ;  /* 0x0001220016167890 */ /* 0x000fe2000fffe00b */
[----:B------:R-:W-:Y:S01]  /*8940*/  ISETP.NE.AND P1, PT, R6, 0x12, PT ;  /* 0x000000120600780c */ /* 0x000fe20003f25270 */
[----:B------:R-:W-:Y:S01]  /*8950*/  UIADD3.X UR31, URZ, UR29, URZ, UP1, !UPT ;  /* 0x0000001d3f1f7290 */ /* 0x000fe20008ffe43f */
[----:B------:R-:W-:Y:S01]  /*8960*/  VIADD R18, R18, 0x40 ;  /* 0x0000004012127836 */ /* 0x000fe20000000000 */
[----:B------:R-:W-:Y:S01]  /*8970*/  UIADD3 UR8, UR8, 0x200, URZ ;  /* 0x0000020008087890 */ /* 0x000fe2000fffe03f */
[----:B------:R-:W-:Y:S01]  /*8980*/  SEL R10, RZ, 0x1, P1 ;  /* 0x00000001ff0a7807 */ /* 0x000fe20000800000 */
[----:B------:R-:W-:Y:S01]  /*8990*/  UMOV UR18, 0x0 ;  /* 0x0000000000127882 */ /* 0x000fe20000000000 */
[----:B------:R-:W-:Y:S01]  /*89a0*/  UMOV UR19, 0x10000000 ;  /* 0x1000000000137882 */ /* 0x000fe20000000000 */
[----:B------:R-:W-:Y:S01]  /*89b0*/  UMOV UR11, UR23 ;  /* 0x00000017000b7c82 */ /* 0x000fe20008000000 */
[----:B------:R-:W-:-:S02]  /*89c0*/  LOP3.LUT R5, R5, R10, RZ, 0x3c, !PT ;  /* 0x0000000a05057212 */ /* 0x000fc400078e3cff */
[----:B------:R-:W-:Y:S02]  /*89d0*/  SEL R6, R6, RZ, P1 ;  /* 0x000000ff06067207 */ /* 0x000fe40000800000 */
[----:B------:R0:W-:Y:S02]  /*89e0*/  UTMALDG.3D.MULTICAST [UR8], [UR16], UR21, desc[UR18] ;  /* 0x00001208100073b4 */ /* 0x0001e40008011815 */
[----:B0-----:R-:W-:Y:S01]  /*89f0*/  UMOV UR8, UR22 ;  /* 0x0000001600087c82 */ /* 0x001fe20008000000 */
[----:B------:R-:W-:Y:S02]  /*8a00*/  UMOV UR11, UR24 ;  /* 0x00000018000b7c82 */ /* 0x000fe40008000000 */
[----:B------:R0:W-:Y:S02]  /*8a10*/  UTMALDG.3D.MULTICAST [UR8], [UR30], UR27, desc[UR18] ;  /* 0x000012081e0073b4 */ /* 0x0001e4000801181b */
[----:B0-----:R-:W-:Y:S05]  /*8a20*/  @P4 BRA `(.L_x_182) ;  /* 0xfffffffc00384947 */ /* 0x001fea000383ffff */
.L_x_178:
[----:B------:R-:W-:Y:S05]  /*8a30*/  BSYNC B1 ;  /* 0x0000000000017941 */ /* 0x000fea0003800000 */
.L_x_177:
[----:B------:R-:W-:Y:S01]  /*8a40*/  LOP3.LUT P5, RZ, R14, 0xff, RZ, 0xc0, !PT ;  /* 0x000000ff0eff7812 */ /* 0x000fe200078ac0ff */
[----:B------:R-:W-:Y:S01]  /*8a50*/  VIADD R6, R15, UR13 ;  /* 0x0000000d0f067c36 */ /* 0x000fe20008000000 */
[----:B------:R-:W-:Y:S01]  /*8a60*/  ULDC.64 UR8, c[0x0][0x650] ;  /* 0x0001940000087ab9 */ /* 0x000fe20000000a00 */
[----:B------:R-:W-:Y:S01]  /*8a70*/  IMAD.U32 R11, RZ, RZ, UR13 ;  /* 0x0000000dff0b7e24 */ /* 0x000fe2000f8e00ff */
[----:B------:R-:W-:Y:S01]  /*8a80*/  UISETP.GE.U32.AND UP0, UPT, UR13, 0x12, UPT ;  /* 0x000000120d00788c */ /* 0x000fe2000bf06070 */
[----:B------:R-:W-:Y:S01]  /*8a90*/  BSSY B1, `(.L_x_183) ;  /* 0x000006b000017945 */ /* 0x000fe20003800000 */
[----:B------:R-:W-:Y:S02]  /*8aa0*/  ISETP.GT.U32.AND P1, PT, R6, 0x11, PT ;  /* 0x000000110600780c */ /* 0x000fe40003f24070 */
[----:B------:R-:W-:Y:S02]  /*8ab0*/  PRMT R14, RZ, 0x7610, R14 ;  /* 0x00007610ff0e7816 */ /* 0x000fe4000000000e */
[----:B------:R-:W-:-:S02]  /*8ac0*/  ISETP.LT.U32.AND P1, PT, R11, 0x12, P1 ;  /* 0x000000120b00780c */ /* 0x000fc40000f21070 */
[----:B------:R-:W-:Y:S01]  /*8ad0*/  PLOP3.LUT P4, PT, PT, PT, UP0, 0x80, 0x0 ;  /* 0x000000000000781c */ /* 0x000fe20003f8f008 */
[----:B------:R-:W0:Y:S01]  /*8ae0*/  @P5 S2R R5, SR_CgaCtaId ;  /* 0x0000000000055919 */ /* 0x000e220000008800 */
[----:B------:R-:W-:-:S04]  /*8af0*/  @P5 MOV R4, 0x400 ;  /* 0x0000040000045802 */ /* 0x000fc80000000f00 */
[----:B0-----:R-:W-:Y:S01]  /*8b00*/  @P5 LEA R10, R5, R4, 0x18 ;  /* 0x00000004050a5211 */ /* 0x001fe200078ec0ff */
[----:B------:R-:W-:-:S03]  /*8b10*/  IMAD.WIDE.U32 R4, R6, 0x38e38e39, RZ ;  /* 0x38e38e3906047825 */ /* 0x000fc600078e00ff */
[----:B------:R0:W-:Y:S01]  /*8b20*/  @P5 SYNCS.ARRIVE.TRANS64.A1T0 RZ, [R10+URZ+0x158], RZ ;  /* 0x000158ff0aff59a7 */ /* 0x0001e2000810003f */
[----:B------:R-:W-:Y:S01]  /*8b30*/  IADD3 R2, P5, R2, R8, RZ ;  /* 0x0000000802027210 */ /* 0x000fe20007fbe0ff */
[----:B------:R-:W-:Y:S01]  /*8b40*/  IMAD.MOV.U32 R4, RZ, RZ, -0x1 ;  /* 0xffffffffff047424 */ /* 0x000fe200078e00ff */
[----:B------:R-:W-:Y:S02]  /*8b50*/  SHF.R.U32.HI R11, RZ, 0x2, R5 ;  /* 0x00000002ff0b7819 */ /* 0x000fe40000011605 */
[----:B------:R-:W-:Y:S01]  /*8b60*/  SEL R5, RZ, 0x1, !P1 ;  /* 0x00000001ff057807 */ /* 0x000fe20004800000 */
[----:B------:R-:W-:Y:S01]  /*8b70*/  IMAD.X R3, R3, 0x1, R0, P5 ;  /* 0x0000000103037824 */ /* 0x000fe200028e0600 */
[----:B------:R-:W-:Y:S01]  /*8b80*/  ISETP.GE.U32.AND P1, PT, R2, UR8, PT ;  /* 0x0000000802007c0c */ /* 0x000fe2000bf26070 */
[----:B------:R-:W-:Y:S01]  /*8b90*/  IMAD R15, R11, -0x12, R6 ;  /* 0xffffffee0b0f7824 */ /* 0x000fe200078e0206 */
[----:B------:R-:W-:Y:S01]  /*8ba0*/  LOP3.LUT R12, R12, R5, RZ, 0x3c, !PT ;  /* 0x000000050c0c7212 */ /* 0x000fe200078e3cff */
[----:B------:R-:W-:Y:S01]  /*8bb0*/  IMAD.MOV.U32 R6, RZ, RZ, -0x1 ;  /* 0xffffffffff067424 */ /* 0x000fe200078e00ff */
[----:B------:R-:W-:Y:S01]  /*8bc0*/  ISETP.GE.U32.AND.EX P1, PT, R3, UR9, PT, P1 ;  /* 0x0000000903007c0c */ /* 0x000fe2000bf26110 */
[----:B------:R-:W-:Y:S01]  /*8bd0*/  IMAD.MOV.U32 R5, RZ, RZ, -0x1 ;  /* 0xffffffffff057424 */ /* 0x000fe200078e00ff */
[----:B------:R-:W-:-:S02]  /*8be0*/  @P4 LOP3.LUT R12, R12, 0x1, R11, 0x78, !PT ;  /* 0x000000010c0c4812 */ /* 0x000fc400078e780b */
[----:B0-----:R-:W-:-:S09]  /*8bf0*/  PRMT R10, RZ, 0x7610, R10 ;  /* 0x00007610ff0a7816 */ /* 0x001fd2000000000a */
[----:B------:R-:W-:Y:S05]  /*8c00*/  @P1 BRA `(.L_x_184) ;  /* 0x00000004004c1947 */ /* 0x000fea0003800000 */
[----:B------:R-:W0:Y:S01]  /*8c10*/  S2R R17, SR_CTAID.X ;  /* 0x0000000000117919 */ /* 0x000e220000002500 */
[----:B------:R-:W-:Y:S01]  /*8c20*/  ULDC.64 UR8, c[0x0][0x628] ;  /* 0x00018a0000087ab9 */ /* 0x000fe20000000a00 */
[----:B------:R-:W1:Y:S01]  /*8c30*/  LDC R18, c[0x0][0x144] ;  /* 0x00005100ff127b82 */ /* 0x000e620000000800 */
[----:B------:R-:W-:Y:S01]  /*8c40*/  ISETP.NE.U32.AND P1, PT, RZ, UR8, PT ;  /* 0x00000008ff007c0c */ /* 0x000fe2000bf25070 */
[----:B------:R-:W2:Y:S01]  /*8c50*/  S2R R6, SR_CTAID.Y ;  /* 0x0000000000067919 */ /* 0x000ea20000002600 */
[----:B------:R-:W-:Y:S01]  /*8c60*/  ULDC UR10, c[0x0][0x150] ;  /* 0x00005400000a7ab9 */ /* 0x000fe20000000800 */
[----:B------:R-:W-:Y:S01]  /*8c70*/  ULDC UR11, c[0x0][0x630] ;  /* 0x00018c00000b7ab9 */ /* 0x000fe20000000800 */
[----:B------:R-:W-:Y:S01]  /*8c80*/  ISETP.NE.AND.EX P1, PT, RZ, UR9, PT, P1 ;  /* 0x00000009ff007c0c */ /* 0x000fe2000bf25310 */
[----:B------:R-:W-:Y:S01]  /*8c90*/  IMAD.MOV.U32 R4, RZ, RZ, R2 ;  /* 0x000000ffff047224 */ /* 0x000fe200078e0002 */
[----:B0-----:R-:W-:-:S05]  /*8ca0*/  I2FP.F32.U32 R5, R17 ;  /* 0x0000001100057245 */ /* 0x001fca0000201000 */
[----:B------:R-:W-:Y:S01]  /*8cb0*/  FMUL R20, R5, UR10 ;  /* 0x0000000a05147c20 */ /* 0x000fe20008400000 */
[----:B------:R-:W-:-:S05]  /*8cc0*/  IMAD.MOV.U32 R5, RZ, RZ, R3 ;  /* 0x000000ffff057224 */ /* 0x000fca00078e0003 */
[----:B--2---:R-:W-:Y:S05]  /*8cd0*/  @!P1 BRA `(.L_x_185) ;  /* 0x0000000000289947 */ /* 0x004fea0003800000 */
[----:B------:R-:W-:Y:S02]  /*8ce0*/  ULDC UR10, c[0x0][0x634] ;  /* 0x00018d00000a7ab9 */ /* 0x000fe40000000800 */
[----:B------:R-:W-:-:S05]  /*8cf0*/  IADD3 R5, P1, R2, UR10, RZ ;  /* 0x0000000a02057c10 */ /* 0x000fca000ff3e0ff */
[----:B------:R-:W-:-:S04]  /*8d00*/  IMAD.X R19, RZ, RZ, R3, P1 ;  /* 0x000000ffff137224 */ /* 0x000fc800008e0603 */
[----:B------:R-:W-:-:S04]  /*8d10*/  IMAD.WIDE.U32 R10, R19, UR8, RZ ;  /* 0x00000008130a7c25 */ /* 0x000fc8000f8e00ff */
[----:B------:R-:W-:-:S04]  /*8d20*/  IMAD.WIDE.U32 R10, P1, R5, UR9, R10 ;  /* 0x00000009050a7c25 */ /* 0x000fc8000f82000a */
[----:B------:R-:W-:-:S04]  /*8d30*/  IMAD.WIDE.U32 R4, R5, UR8, RZ ;  /* 0x0000000805047c25 */ /* 0x000fc8000f8e00ff */
[----:B------:R-:W-:Y:S01]  /*8d40*/  IMAD.MOV.U32 R4, RZ, RZ, R11 ;  /* 0x000000ffff047224 */ /* 0x000fe200078e000b */
[----:B------:R-:W-:Y:S01]  /*8d50*/  IADD3 RZ, P4, R5, R10, RZ ;  /* 0x0000000a05ff7210 */ /* 0x000fe20007f9e0ff */
[----:B------:R-:W-:-:S04]  /*8d60*/  IMAD.X R5, RZ, RZ, RZ, P1 ;  /* 0x000000ffff057224 */ /* 0x000fc800008e06ff */
[----:B------:R-:W-:-:S08]  /*8d70*/  IMAD.WIDE.U32.X R4, R19, UR9, R4, P4 ;  /* 0x0000000913047c25 */ /* 0x000fd0000a0e0404 */
.L_x_185:
[--C-:B------:R-:W-:Y:S01]  /*8d80*/  SHF.R.U64 R16, R4, UR11, R5.reuse ;  /* 0x0000000b04107c19 */ /* 0x100fe20008001205 */
[----:B------:R-:W0:Y:S01]  /*8d90*/  F2I.U32.TRUNC.NTZ R20, R20 ;  /* 0x0000001400147305 */ /* 0x000e22000020f000 */
[----:B------:R-:W-:Y:S01]  /*8da0*/  SHF.R.U32.HI R4, RZ, UR11, R5 ;  /* 0x0000000bff047c19 */ /* 0x000fe20008011605 */
[----:B------:R-:W-:Y:S01]  /*8db0*/  ULDC.64 UR8, c[0x0][0x620] ;  /* 0x0001880000087ab9 */ /* 0x000fe20000000a00 */
[----:B------:R-:W-:Y:S01]  /*8dc0*/  IADD3 R11, P1, RZ, -R16, RZ ;  /* 0x80000010ff0b7210 */ /* 0x000fe20007f3e0ff */
[----:B------:R-:W-:Y:S01]  /*8dd0*/  ULDC.64 UR10, c[0x0][0x640] ;  /* 0x00019000000a7ab9 */ /* 0x000fe20000000a00 */
[----:B------:R-:W2:Y:S03]  /*8de0*/  LDC R21, c[0x0][0x148] ;  /* 0x00005200ff157b82 */ /* 0x000ea60000000800 */
[----:B------:R-:W-:Y:S01]  /*8df0*/  IMAD.X R4, RZ, RZ, ~R4, P1 ;  /* 0x000000ffff047224 */ /* 0x000fe200008e0e04 */
[----:B------:R-:W-:-:S03]  /*8e00*/  ISETP.NE.U32.AND P1, PT, RZ, UR10, PT ;  /* 0x0000000aff007c0c */ /* 0x000fc6000bf25070 */
[----:B------:R-:W-:Y:S01]  /*8e10*/  IMAD R10, R4, UR8, RZ ;  /* 0x00000008040a7c24 */ /* 0x000fe2000f8e02ff */
[----:B------:R-:W-:Y:S01]  /*8e20*/  ISETP.NE.AND.EX P1, PT, RZ, UR11, PT, P1 ;  /* 0x0000000bff007c0c */ /* 0x000fe2000bf25310 */
[----:B------:R-:W-:Y:S01]  /*8e30*/  IMAD.WIDE.U32 R4, R11, UR8, R2 ;  /* 0x000000080b047c25 */ /* 0x000fe2000f8e0002 */
[----:B------:R-:W-:-:S03]  /*8e40*/  ULDC UR8, c[0x0][0x618] ;  /* 0x0001860000087ab9 */ /* 0x000fc60000000800 */
[----:B------:R-:W-:Y:S01]  /*8e50*/  IMAD R11, R11, UR9, R10 ;  /* 0x000000090b0b7c24 */ /* 0x000fe2000f8e020a */
[----:B------:R-:W-:Y:S01]  /*8e60*/  ULDC UR9, c[0x0][0x154] ;  /* 0x0000550000097ab9 */ /* 0x000fe20000000800 */
[----:B0-----:R-:W-:Y:S02]  /*8e70*/  IMAD.MOV R10, RZ, RZ, -R20 ;  /* 0x000000ffff0a7224 */ /* 0x001fe400078e0a14 */
[----:B------:R-:W-:Y:S02]  /*8e80*/  IMAD.IADD R5, R5, 0x1, R11 ;  /* 0x0000000105057824 */ /* 0x000fe400078e020b */
[----:B-1----:R-:W-:Y:S01]  /*8e90*/  IMAD R17, R18, R10, R17 ;  /* 0x0000000a12117224 */ /* 0x002fe200078e0211 */
[----:B------:R-:W-:Y:S02]  /*8ea0*/  I2FP.F32.U32 R10, R6 ;  /* 0x00000006000a7245 */ /* 0x000fe40000201000 */
[--C-:B------:R-:W-:Y:S02]  /*8eb0*/  SHF.R.U64 R18, R4, UR8, R5.reuse ;  /* 0x0000000804127c19 */ /* 0x100fe40008001205 */
[----:B------:R-:W-:Y:S01]  /*8ec0*/  SHF.R.U32.HI R5, RZ, UR8, R5 ;  /* 0x00000008ff057c19 */ /* 0x000fe20008011605 */
[----:B------:R-:W-:Y:S01]  /*8ed0*/  FMUL R10, R10, UR9 ;  /* 0x000000090a0a7c20 */ /* 0x000fe20008400000 */
[----:B------:R-:W-:-:S02]  /*8ee0*/  ULDC UR8, c[0x0][0x608] ;  /* 0x0001820000087ab9 */ /* 0x000fc40000000800 */
[--C-:B------:R-:W-:Y:S01]  /*8ef0*/  SHF.R.U64 R20, R18, UR8, R5.reuse ;  /* 0x0000000812147c19 */ /* 0x100fe20008001205 */
[----:B------:R0:W1:Y:S01]  /*8f00*/  F2I.U32.TRUNC.NTZ R22, R10 ;  /* 0x0000000a00167305 */ /* 0x000062000020f000 */
[----:B------:R-:W-:Y:S01]  /*8f10*/  SHF.R.U32.HI R5, RZ, UR8, R5 ;  /* 0x00000008ff057c19 */ /* 0x000fe20008011605 */
[----:B------:R-:W-:-:S03]  /*8f20*/  ULDC UR8, c[0x0][0x658] ;  /* 0x0001960000087ab9 */ /* 0x000fc60000000800 */
[--C-:B------:R-:W-:Y:S02]  /*8f30*/  SHF.R.U64 R19, R20, UR8, R5.reuse ;  /* 0x0000000814137c19 */ /* 0x100fe40008001205 */
[----:B------:R-:W-:-:S03]  /*8f40*/  SHF.R.U32.HI R23, RZ, UR8, R5 ;  /* 0x00000008ff177c19 */ /* 0x000fc60008011605 */
[----:B------:R-:W-:Y:S02]  /*8f50*/  IMAD.MOV.U32 R4, RZ, RZ, R19 ;  /* 0x000000ffff047224 */ /* 0x000fe400078e0013 */
[----:B------:R-:W-:Y:S01]  /*8f60*/  IMAD.MOV.U32 R5, RZ, RZ, R23 ;  /* 0x000000ffff057224 */ /* 0x000fe200078e0017 */
[----:B0-----:R-:W-:Y:S06]  /*8f70*/  @!P1 BRA `(.L_x_186) ;  /* 0x0000000000289947 */ /* 0x001fec0003800000 */
        /* <DEDUP_REMOVED lines=10> */
.L_x_186:
[----:B------:R-:W-:Y:S01]  /*9020*/  ULDC UR8, c[0x0][0x648] ;  /* 0x0001920000087ab9 */ /* 0x000fe20000000800 */
[----:B-1----:R-:W-:Y:S01]  /*9030*/  IMAD.MOV R22, RZ, RZ, -R22 ;  /* 0x000000ffff167224 */ /* 0x002fe200078e0a16 */
[----:B------:R-:W-:Y:S01]  /*9040*/  SHF.R.U64 R5, R4, UR8, R5 ;  /* 0x0000000804057c19 */ /* 0x000fe20008001205 */
[----:B------:R-:W-:Y:S01]  /*9050*/  ULDC UR8, c[0x0][0x638] ;  /* 0x00018e0000087ab9 */ /* 0x000fe20000000800 */
[----:B------:R-:W-:Y:S01]  /*9060*/  LOP3.LUT R4, R20, UR14, RZ, 0xc0, !PT ;  /* 0x0000000e14047c12 */ /* 0x000fe2000f8ec0ff */
[----:B--2---:R-:W-:Y:S01]  /*9070*/  @P2 IMAD R17, R21, R22, R6 ;  /* 0x0000001615112224 */ /* 0x004fe200078e0206 */
[----:B------:R-:W-:Y:S01]  /*9080*/  LOP3.LUT R18, R18, UR4, RZ, 0xc0, !PT ;  /* 0x0000000412127c12 */ /* 0x000fe2000f8ec0ff */
[----:B------:R-:W-:Y:S01]  /*9090*/  IMAD.MOV R6, RZ, RZ, -R5 ;  /* 0x000000ffff067224 */ /* 0x000fe200078e0a05 */
[----:B------:R-:W-:Y:S01]  /*90a0*/  ULDC UR9, c[0x0][0x610] ;  /* 0x0001840000097ab9 */ /* 0x000fe20000000800 */
[----:B------:R-:W-:Y:S02]  /*90b0*/  IMAD R4, R5, UR5, R4 ;  /* 0x0000000505047c24 */ /* 0x000fe4000f8e0204 */
[----:B------:R-:W-:Y:S01]  /*90c0*/  IMAD R19, R6, UR8, R19 ;  /* 0x0000000806137c24 */ /* 0x000fe2000f8e0213 */
[----:B------:R-:W-:Y:S01]  /*90d0*/  ULDC UR8, c[0x0][0x600] ;  /* 0x0001800000087ab9 */ /* 0x000fe20000000800 */
[----:B------:R-:W-:-:S02]  /*90e0*/  IMAD R17, R4, UR9, R17 ;  /* 0x0000000904117c24 */ /* 0x000fc4000f8e0211 */
[----:B------:R-:W-:Y:S02]  /*90f0*/  IMAD R6, R19, UR8, R18 ;  /* 0x0000000813067c24 */ /* 0x000fe4000f8e0212 */
[----:B------:R-:W-:Y:S02]  /*9100*/  IMAD.MOV.U32 R10, RZ, RZ, 0x1 ;  /* 0x00000001ff0a7424 */ /* 0x000fe400078e00ff */
[----:B------:R-:W-:Y:S01]  /*9110*/  IMAD.MOV.U32 R4, RZ, RZ, R16 ;  /* 0x000000ffff047224 */ /* 0x000fe200078e0010 */
[----:B------:R-:W-:Y:S02]  /*9120*/  SEL R5, R6, R17, !P2 ;  /* 0x0000001106057207 */ /* 0x000fe40005000000 */
[----:B------:R-:W-:-:S07]  /*9130*/  SEL R6, R17, R6, !P2 ;  /* 0x0000000611067207 */ /* 0x000fce0005000000 */
.L_x_184:
[----:B------:R-:W-:Y:S05]  /*9140*/  BSYNC B1 ;  /* 0x0000000000017941 */ /* 0x000fea0003800000 */
.L_x_183:
[----:B------:R-:W-:-:S13]  /*9150*/  LOP3.LUT P1, RZ, R10, 0xff, RZ, 0xc0, !PT ;  /* 0x000000ff0aff7812 */ /* 0x000fda000782c0ff */
[----:B------:R-:W-:Y:S05]  /*9160*/  @P1 BRA `(.L_x_187) ;  /* 0xfffffff400301947 */ /* 0x000fea000383ffff */
[----:B------:R-:W-:Y:S05]  /*9170*/  BSYNC B0 ;  /* 0x0000000000007941 */ /* 0x000fea0003800000 */
.L_x_175:
[----:B------:R-:W-:-:S03]  /*9180*/  UMOV UR8, 0xffffffff ;  /* 0xffffffff00087882 */ /* 0x000fc60000000000 */
[----:B------:R-:W-:Y:S05]  /*9190*/  BRA.DIV UR8, `(.L_x_188) ;  /* 0x0000000e08447947 */ /* 0x000fea000b800000 */
[----:B------:R-:W-:-:S13]  /*91a0*/  ELECT P0, URZ, PT ;  /* 0x00000000003f782f */ /* 0x000fda0003800000 */
.L_x_218:
[----:B------:R-:W-:Y:S04]  /*91b0*/  BSSY B0, `(.L_x_189) ;  /* 0x00000a9000007945 */ /* 0x000fe80003800000 */
[----:B------:R-:W-:Y:S05]  /*91c0*/  @!P0 BRA `(.L_x_190) ;  /* 0x00000008009c8947 */ /* 0x000fea0003800000 */
[----:B------:R-:W-:-:S04]  /*91d0*/  LOP3.LUT R7, R7, 0x2, RZ, 0xfc, !PT ;  /* 0x0000000207077812 */ /* 0x000fc800078efcff */
[----:B------:R-:W-:-:S13]  /*91e0*/  ISETP.NE.AND P0, PT, R7, 0x3, PT ;  /* 0x000000030700780c */ /* 0x000fda0003f05270 */
[----:B------:R-:W-:Y:S05]  /*91f0*/  @!P0 BRA `(.L_x_191) ;  /* 0x0000000000048947 */ /* 0x000fea0003800000 */
[----:B------:R-:W-:Y:S01]  /*9200*/  BPT.TRAP 0x1 ;  /* 0x000000040000795c */ /* 0x000fe20000300000 */
.L_x_191:
[----:B------:R-:W0:Y:S01]  /*9210*/  S2R R3, SR_CgaCtaId ;  /* 0x0000000000037919 */ /* 0x000e220000008800 */
[----:B------:R-:W-:Y:S02]  /*9220*/  MOV R0, 0x400 ;  /* 0x0000040000007802 */ /* 0x000fe40000000f00 */
[----:B------:R-:W-:Y:S02]  /*9230*/  SHF.L.U32 R2, R12, 0x1f, RZ ;  /* 0x0000001f0c027819 */ /* 0x000fe400000006ff */
[----:B0-----:R-:W-:-:S05]  /*9240*/  LEA R0, R3, R0, 0x18 ;  /* 0x0000000003007211 */ /* 0x001fca00078ec0ff */
[----:B------:R-:W-:-:S04]  /*9250*/  VIADD R0, R0, 0x90 ;  /* 0x0000009000007836 */ /* 0x000fc80000000000 */
[C---:B------:R-:W-:Y:S02]  /*9260*/  IMAD R5, R15.reuse, 0x8, R0 ;  /* 0x000000080f057824 */ /* 0x040fe400078e0200 */
[----:B------:R-:W-:Y:S02]  /*9270*/  VIADD R15, R15, 0x1 ;  /* 0x000000010f0f7836 */ /* 0x000fe40000000000 */
[----:B------:R-:W0:Y:S03]  /*9280*/  SYNCS.PHASECHK.TRANS64.TRYWAIT P0, [R5+URZ], R2 ;  /* 0x00000002050075a7 */ /* 0x000e26000800017f */
[----:B------:R-:W-:-:S04]  /*9290*/  ISETP.NE.AND P1, PT, R15, 0x12, PT ;  /* 0x000000120f00780c */ /* 0x000fc80003f25270 */
[----:B------:R-:W-:Y:S02]  /*92a0*/  SEL R3, RZ, 0x1, P1 ;  /* 0x00000001ff037807 */ /* 0x000fe40000800000 */
[----:B------:R-:W-:Y:S02]  /*92b0*/  SEL R15, R15, RZ, P1 ;  /* 0x000000ff0f0f7207 */ /* 0x000fe40000800000 */
[----:B------:R-:W-:-:S03]  /*92c0*/  LOP3.LUT R12, R12, R3, RZ, 0x3c, !PT ;  /* 0x000000030c0c7212 */ /* 0x000fc600078e3cff */
[----:B------:R-:W-:Y:S01]  /*92d0*/  IMAD R7, R15, 0x8, R0 ;  /* 0x000000080f077824 */ /* 0x000fe200078e0200 */
[----:B------:R-:W-:Y:S01]  /*92e0*/  SHF.L.U32 R4, R12, 0x1f, RZ ;  /* 0x0000001f0c047819 */ /* 0x000fe200000006ff */
[----:B0-----:R-:W-:Y:S06]  /*92f0*/  @!P0 BRA `(.L_x_192) ;  /* 0x0000000c00108947 */ /* 0x001fec0003800000 */
.L_x_219:
[----:B------:R-:W1:Y:S01]  /*9300*/  SYNCS.PHASECHK.TRANS64.TRYWAIT P0, [R7+URZ], R4 ;  /* 0x00000004070075a7 */ /* 0x000e62000800017f */
[----:B0-----:R-:W-:-:S05]  /*9310*/  VIADD R2, R15, 0x1 ;  /* 0x000000010f027836 */ /* 0x001fca0000000000 */
[----:B------:R-:W-:-:S04]  /*9320*/  ISETP.NE.AND P1, PT, R2, 0x12, PT ;  /* 0x000000120200780c */ /* 0x000fc80003f25270 */
[----:B------:R-:W-:Y:S02]  /*9330*/  SEL R3, RZ, 0x1, P1 ;  /* 0x00000001ff037807 */ /* 0x000fe40000800000 */
[----:B------:R-:W-:Y:S02]  /*9340*/  SEL R9, R2, RZ, P1 ;  /* 0x000000ff02097207 */ /* 0x000fe40000800000 */
[----:B------:R-:W-:-:S03]  /*9350*/  LOP3.LUT R12, R12, R3, RZ, 0x3c, !PT ;  /* 0x000000030c0c7212 */ /* 0x000fc600078e3cff */
[----:B------:R-:W-:Y:S01]  /*9360*/  IMAD R6, R9, 0x8, R0 ;  /* 0x0000000809067824 */ /* 0x000fe200078e0200 */
[----:B------:R-:W-:Y:S01]  /*9370*/  SHF.L.U32 R5, R12, 0x1f, RZ ;  /* 0x0000001f0c057819 */ /* 0x000fe200000006ff */
[----:B-1----:R-:W-:Y:S06]  /*9380*/  @!P0 BRA `(.L_x_193) ;  /* 0x0000000c00008947 */ /* 0x002fec0003800000 */
.L_x_220:
[----:B------:R-:W1:Y:S01]  /*9390*/  SYNCS.PHASECHK.TRANS64.TRYWAIT P0, [R6+URZ], R5 ;  /* 0x00000005060075a7 */ /* 0x000e62000800017f */
[----:B------:R-:W-:-:S05]  /*93a0*/  VIADD R2, R9, 0x1 ;  /* 0x0000000109027836 */ /* 0x000fca0000000000 */
[----:B------:R-:W-:-:S04]  /*93b0*/  ISETP.NE.AND P1, PT, R2, 0x12, PT ;  /* 0x000000120200780c */ /* 0x000fc80003f25270 */
[----:B------:R-:W-:Y:S02]  /*93c0*/  SEL R3, RZ, 0x1, P1 ;  /* 0x00000001ff037807 */ /* 0x000fe40000800000 */
[----:B0-----:R-:W-:Y:S02]  /*93d0*/  SEL R7, R2, RZ, P1 ;  /* 0x000000ff02077207 */ /* 0x001fe40000800000 */
[----:B------:R-:W-:-:S03]  /*93e0*/  LOP3.LUT R12, R12, R3, RZ, 0x3c, !PT ;  /* 0x000000030c0c7212 */ /* 0x000fc600078e3cff */
[----:B------:R-:W-:Y:S01]  /*93f0*/  IMAD R9, R7, 0x8, R0 ;  /* 0x0000000807097824 */ /* 0x000fe200078e0200 */
[----:B------:R-:W-:Y:S01]  /*9400*/  SHF.L.U32 R4, R12, 0x1f, RZ ;  /* 0x0000001f0c047819 */ /* 0x000fe200000006ff */
[----:B-1----:R-:W-:Y:S06]  /*9410*/  @!P0 BRA `(.L_x_194) ;  /* 0x0000000800f08947 */ /* 0x002fec0003800000 */
.L_x_221:
[----:B------:R-:W1:Y:S01]  /*9420*/  SYNCS.PHASECHK.TRANS64.TRYWAIT P0, [R9+URZ], R4 ;  /* 0x00000004090075a7 */ /* 0x000e62000800017f */
[----:B------:R-:W-:-:S05]  /*9430*/  VIADD R2, R7, 0x1 ;  /* 0x0000000107027836 */ /* 0x000fca0000000000 */
[----:B------:R-:W-:-:S04]  /*9440*/  ISETP.NE.AND P1, PT, R2, 0x12, PT ;  /* 0x000000120200780c */ /* 0x000fc80003f25270 */
[----:B------:R-:W-:Y:S02]  /*9450*/  SEL R3, RZ, 0x1, P1 ;  /* 0x00000001ff037807 */ /* 0x000fe40000800000 */
[----:B------:R-:W-:Y:S02]  /*9460*/  SEL R7, R2, RZ, P1 ;  /* 0x000000ff02077207 */ /* 0x000fe40000800000 */
[----:B------:R-:W-:-:S03]  /*9470*/  LOP3.LUT R12, R12, R3, RZ, 0x3c, !PT ;  /* 0x000000030c0c7212 */ /* 0x000fc600078e3cff */
[----:B0-----:R-:W-:Y:S01]  /*9480*/  IMAD R6, R7, 0x8, R0 ;  /* 0x0000000807067824 */ /* 0x001fe200078e0200 */
[----:B------:R-:W-:Y:S01]  /*9490*/  SHF.L.U32 R5, R12, 0x1f, RZ ;  /* 0x0000001f0c057819 */ /* 0x000fe200000006ff */
[----:B-1----:R-:W-:Y:S06]  /*94a0*/  @!P0 BRA `(.L_x_195) ;  /* 0x0000000800e08947 */ /* 0x002fec0003800000 */
.L_x_222:
        /* <DEDUP_REMOVED lines=9> */
.L_x_223:
        /* <DEDUP_REMOVED lines=9> */
.L_x_224:
        /* <DEDUP_REMOVED lines=9> */
.L_x_225:
        /* <DEDUP_REMOVED lines=9> */
.L_x_226:
        /* <DEDUP_REMOVED lines=9> */
.L_x_227:
        /* <DEDUP_REMOVED lines=9> */
.L_x_228:
        /* <DEDUP_REMOVED lines=9> */
.L_x_229:
        /* <DEDUP_REMOVED lines=9> */
.L_x_230:
        /* <DEDUP_REMOVED lines=9> */
.L_x_231:
        /* <DEDUP_REMOVED lines=9> */
.L_x_232:
        /* <DEDUP_REMOVED lines=9> */
.L_x_233:
        /* <DEDUP_REMOVED lines=9> */
.L_x_234:
[----:B------:R-:W1:Y:S01]  /*9b70*/  SYNCS.PHASECHK.TRANS64.TRYWAIT P0, [R6+URZ], R5 ;  /* 0x00000005060075a7 */ /* 0x000e62000800017f */
[----:B------:R-:W-:-:S05]  /*9b80*/  VIADD R2, R7, 0x1 ;  /* 0x0000000107027836 */ /* 0x000fca0000000000 */
[----:B------:R-:W-:-:S04]  /*9b90*/  ISETP.NE.AND P1, PT, R2, 0x12, PT ;  /* 0x000000120200780c */ /* 0x000fc80003f25270 */
[----:B0-----:R-:W-:Y:S02]  /*9ba0*/  SEL R4, RZ, 0x1, P1 ;  /* 0x00000001ff047807 */ /* 0x001fe40000800000 */
[----:B------:R-:W-:Y:S02]  /*9bb0*/  SEL R3, R2, RZ, P1 ;  /* 0x000000ff02037207 */ /* 0x000fe40000800000 */
[----:B------:R-:W-:Y:S01]  /*9bc0*/  LOP3.LUT R4, R11, R4, RZ, 0x3c, !PT ;  /* 0x000000040b047212 */ /* 0x000fe200078e3cff */
[----:B-1----:R-:W-:Y:S06]  /*9bd0*/  @!P0 BRA `(.L_x_208) ;  /* 0x0000000800188947 */ /* 0x002fec0003800000 */
.L_x_235:
[----:B------:R-:W-:Y:S01]  /*9be0*/  IMAD R3, R3, 0x8, R0 ;  /* 0x0000000803037824 */ /* 0x000fe200078e0200 */
[----:B------:R-:W-:-:S07]  /*9bf0*/  SHF.L.U32 R0, R4, 0x1f, RZ ;  /* 0x0000001f04007819 */ /* 0x000fce00000006ff */
.L_x_209:
[----:B-1----:R1:W2:Y:S02]  /*9c00*/  SYNCS.PHASECHK.TRANS64.TRYWAIT P0, [R3+URZ], R0 ;  /* 0x00000000030075a7 */ /* 0x0022a4000800017f */
[----:B--2---:R-:W-:Y:S05]  /*9c10*/  @!P0 NANOSLEEP.SYNCS 0x989680 ;  /* 0x009896800000895d */ /* 0x004fea0003900000 */
[----:B------:R-:W2:Y:S02]  /*9c20*/  @!P0 SYNCS.PHASECHK.TRANS64 P0, [R3+URZ], R0 ;  /* 0x00000000030085a7 */ /* 0x000ea4000800007f */
[----:B--2---:R-:W-:Y:S05]  /*9c30*/  @!P0 BRA `(.L_x_209) ;  /* 0xfffffffc00f08947 */ /* 0x004fea000383ffff */
.L_x_190:
[----:B------:R-:W-:Y:S05]  /*9c40*/  BSYNC B0 ;  /* 0x0000000000007941 */ /* 0x000fea0003800000 */
.L_x_189:
[----:B------:R-:W-:Y:S05]  /*9c50*/  EXIT ;  /* 0x000000000000794d */ /* 0x000fea0003800000 */
.L_x_20:
[----:B0-----:R-:W-:-:S04]  /*9c60*/  IMAD.U32 R19, RZ, RZ, UR15 ;  /* 0x0000000fff137e24 */ /* 0x001fc8000f8e00ff */
[----:B------:R0:W1:Y:S03]  /*9c70*/  SYNCS.PHASECHK.TRANS64.TRYWAIT P0, [R19+URZ+-0x8], R18 ;  /* 0xfffff812130075a7 */ /* 0x000066000800017f */
[----:B-1----:R-:W-:Y:S05]  /*9c80*/  @!P0 NANOSLEEP.SYNCS 0x989680 ;  /* 0x009896800000895d */ /* 0x002fea0003900000 */
[----:B------:R-:W1:Y:S02]  /*9c90*/  @!P0 SYNCS.PHASECHK.TRANS64 P0, [R19+URZ+-0x8], R18 ;  /* 0xfffff812130085a7 */ /* 0x000e64000800007f */
[----:B-1----:R-:W-:Y:S05]  /*9ca0*/  @!P0 BRA `(.L_x_20) ;  /* 0xfffffffc00ec8947 */ /* 0x002fea000383ffff */
[----:B------:R-:W-:Y:S05]  /*9cb0*/  BRA `(.L_x_210) ;  /* 0xffffff7800f87947 */ /* 0x000fea000383ffff */
.L_x_25:
[----:B-1----:R-:W-:-:S04]  /*9cc0*/  IMAD.U32 R19, RZ, RZ, UR6 ;  /* 0x00000006ff137e24 */ /* 0x002fc8000f8e00ff */
[----:B------:R1:W4:Y:S03]  /*9cd0*/  SYNCS.PHASECHK.TRANS64.TRYWAIT P0, [R19+URZ], R18 ;  /* 0x00000012130075a7 */ /* 0x000326000800017f */
[----:B----4-:R-:W-:Y:S05]  /*9ce0*/  @!P0 NANOSLEEP.SYNCS 0x989680 ;  /* 0x009896800000895d */ /* 0x010fea0003900000 */
[----:B------:R-:W4:Y:S02]  /*9cf0*/  @!P0 SYNCS.PHASECHK.TRANS64 P0, [R19+URZ], R18 ;  /* 0x00000012130085a7 */ /* 0x000f24000800007f */
[----:B----4-:R-:W-:Y:S05]  /*9d00*/  @!P0 BRA `(.L_x_25) ;  /* 0xfffffffc00ec8947 */ /* 0x010fea000383ffff */
[----:B------:R-:W-:Y:S05]  /*9d10*/  BRA `(.L_x_24) ;  /* 0xffffff8000247947 */ /* 0x000fea000383ffff */
.L_x_31:
[----:B-1----:R-:W-:-:S04]  /*9d20*/  IMAD.U32 R21, RZ, RZ, UR9 ;  /* 0x00000009ff157e24 */ /* 0x002fc8000f8e00ff */
[----:B------:R1:W4:Y:S03]  /*9d30*/  SYNCS.PHASECHK.TRANS64.TRYWAIT P0, [R21+URZ], R20 ;  /* 0x00000014150075a7 */ /* 0x000326000800017f */
[----:B----4-:R-:W-:Y:S05]  /*9d40*/  @!P0 NANOSLEEP.SYNCS 0x989680 ;  /* 0x009896800000895d */ /* 0x010fea0003900000 */
[----:B------:R-:W4:Y:S02]  /*9d50*/  @!P0 SYNCS.PHASECHK.TRANS64 P0, [R21+URZ], R20 ;  /* 0x00000014150085a7 */ /* 0x000f24000800007f */
[----:B----4-:R-:W-:Y:S05]  /*9d60*/  @!P0 BRA `(.L_x_31) ;  /* 0xfffffffc00ec8947 */ /* 0x010fea000383ffff */
[----:B------:R-:W-:Y:S05]  /*9d70*/  BRA `(.L_x_30) ;  /* 0xffffff88005c7947 */ /* 0x000fea000383ffff */
.L_x_39:
[----:B0-----:R-:W-:-:S04]  /*9d80*/  IMAD.U32 R19, RZ, RZ, UR15 ;  /* 0x0000000fff137e24 */ /* 0x001fc8000f8e00ff */
[----:B------:R0:W1:Y:S03]  /*9d90*/  SYNCS.PHASECHK.TRANS64.TRYWAIT P0, [R19+URZ+0x8], R18 ;  /* 0x00000812130075a7 */ /* 0x000066000800017f */
[----:B-1----:R-:W-:Y:S05]  /*9da0*/  @!P0 NANOSLEEP.SYNCS 0x989680 ;  /* 0x009896800000895d */ /* 0x002fea0003900000 */
[----:B------:R-:W1:Y:S02]  /*9db0*/  @!P0 SYNCS.PHASECHK.TRANS64 P0, [R19+URZ+0x8], R18 ;  /* 0x00000812130085a7 */ /* 0x000e64000800007f */
[----:B-1----:R-:W-:Y:S05]  /*9dc0*/  @!P0 BRA `(.L_x_39) ;  /* 0xfffffffc00ec8947 */ /* 0x002fea000383ffff */
[----:B------:R-:W-:Y:S05]  /*9dd0*/  BRA `(.L_x_211) ;  /* 0xffffff9400c87947 */ /* 0x000fea000383ffff */
.L_x_176:
[----:B------:R-:W-:Y:S01]  /*9de0*/  BSSY B1, `(.L_x_212) ;  /* 0x0000006000017945 */ /* 0x000fe20003800000 */
[----:B------:R-:W-:-:S07]  /*9df0*/  IMAD.MOV.U32 R10, RZ, RZ, -0x1 ;  /* 0xffffffffff0a7424 */ /* 0x000fce00078e00ff */
[----:B------:R-:W-:Y:S05]  /*9e00*/  WARPSYNC.COLLECTIVE R10, `(.L_x_213) ;  /* 0x000000000a0c7348 */ /* 0x000fea0003c00000 */
[----:B------:R-:W-:Y:S02]  /*9e10*/  ELECT P1, UR62, PT ;  /* 0x00000000003e782f */ /* 0x000fe40003820000 */
[----:B------:R-:W-:Y:S01]  /*9e20*/  MOV R10, UR62 ;  /* 0x0000003e000a7c02 */ /* 0x000fe20008000f00 */
[----:B------:R-:W-:Y:S10]  /*9e30*/  ENDCOLLECTIVE ;  /* 0x000000000000791b */ /* 0x000ff40003800000 */
.L_x_213:
[----:B------:R-:W-:Y:S05]  /*9e40*/  BSYNC B1 ;  /* 0x0000000000017941 */ /* 0x000fea0003800000 */
.L_x_212:
[----:B------:R-:W-:Y:S05]  /*9e50*/  BRA `(.L_x_214) ;  /* 0xffffffe800007947 */ /* 0x000fea000383ffff */
.L_x_179:
[----:B-1----:R1:W2:Y:S02]  /*9e60*/  SYNCS.PHASECHK.TRANS64.TRYWAIT P1, [R19+URZ+0x90], R10 ;  /* 0x0000900a130075a7 */ /* 0x0022a4000802017f */
[----:B--2---:R-:W-:Y:S05]  /*9e70*/  @!P1 NANOSLEEP.SYNCS 0x989680 ;  /* 0x009896800000995d */ /* 0x004fea0003900000 */
[----:B------:R-:W2:Y:S02]  /*9e80*/  @!P1 SYNCS.PHASECHK.TRANS64 P1, [R19+URZ+0x90], R10 ;  /* 0x0000900a130095a7 */ /* 0x000ea4000802007f */
[----:B--2---:R-:W-:Y:S05]  /*9e90*/  @!P1 BRA `(.L_x_179) ;  /* 0xfffffffc00f09947 */ /* 0x004fea000383ffff */
[----:B------:R-:W-:Y:S05]  /*9ea0*/  BRA `(.L_x_215) ;  /* 0xffffffe800387947 */ /* 0x000fea000383ffff */
.L_x_188:
[----:B------:R-:W-:Y:S01]  /*9eb0*/  BSSY B0, `(.L_x_216) ;  /* 0x0000006000007945 */ /* 0x000fe20003800000 */
[----:B------:R-:W-:-:S07]  /*9ec0*/  IMAD.MOV.U32 R10, RZ, RZ, -0x1 ;  /* 0xffffffffff0a7424 */ /* 0x000fce00078e00ff */
[----:B------:R-:W-:Y:S05]  /*9ed0*/  WARPSYNC.COLLECTIVE R10, `(.L_x_217) ;  /* 0x000000000a0c7348 */ /* 0x000fea0003c00000 */
[----:B------:R-:W-:Y:S02]  /*9ee0*/  ELECT P1, UR62, PT ;  /* 0x00000000003e782f */ /* 0x000fe40003820000 */
[----:B------:R-:W-:Y:S01]  /*9ef0*/  MOV R10, UR62 ;  /* 0x0000003e000a7c02 */ /* 0x000fe20008000f00 */
[----:B------:R-:W-:Y:S10]  /*9f00*/  ENDCOLLECTIVE ;  /* 0x000000000000791b */ /* 0x000ff40003800000 */
.L_x_217:
[----:B------:R-:W-:Y:S05]  /*9f10*/  BSYNC B0 ;  /* 0x0000000000007941 */ /* 0x000fea0003800000 */
.L_x_216:
[----:B------:R-:W-:Y:S01]  /*9f20*/  PLOP3.LUT P0, PT, P1, PT, PT, 0x80, 0x0 ;  /* 0x000000000000781c */ /* 0x000fe20000f0f070 */
[----:B------:R-:W-:-:S12]  /*9f30*/  BRA `(.L_x_218) ;  /* 0xfffffff0009c7947 */ /* 0x000fd8000383ffff */
.L_x_192:
[----:B0-----:R0:W1:Y:S02]  /*9f40*/  SYNCS.PHASECHK.TRANS64.TRYWAIT P0, [R5+URZ], R2 ;  /* 0x00000002050075a7 */ /* 0x001064000800017f */
[----:B-1----:R-:W-:Y:S05]  /*9f50*/  @!P0 NANOSLEEP.SYNCS 0x989680 ;  /* 0x009896800000895d */ /* 0x002fea0003900000 */
[----:B------:R-:W1:Y:S02]  /*9f60*/  @!P0 SYNCS.PHASECHK.TRANS64 P0, [R5+URZ], R2 ;  /* 0x00000002050085a7 */ /* 0x000e64000800007f */
[----:B-1----:R-:W-:Y:S05]  /*9f70*/  @!P0 BRA `(.L_x_192) ;  /* 0xfffffffc00f08947 */ /* 0x002fea000383ffff */
[----:B------:R-:W-:Y:S05]  /*9f80*/  BRA `(.L_x_219) ;  /* 0xfffffff000dc7947 */ /* 0x000fea000383ffff */
.L_x_193:
[----:B0-----:R0:W1:Y:S02]  /*9f90*/  SYNCS.PHASECHK.TRANS64.TRYWAIT P0, [R7+URZ], R4 ;  /* 0x00000004070075a7 */ /* 0x001064000800017f */
[----:B-1----:R-:W-:Y:S05]  /*9fa0*/  @!P0 NANOSLEEP.SYNCS 0x989680 ;  /* 0x009896800000895d */ /* 0x002fea0003900000 */
[----:B------:R-:W1:Y:S02]  /*9fb0*/  @!P0 SYNCS.PHASECHK.TRANS64 P0, [R7+URZ], R4 ;  /* 0x00000004070085a7 */ /* 0x000e64000800007f */
[----:B-1----:R-:W-:Y:S05]  /*9fc0*/  @!P0 BRA `(.L_x_193) ;  /* 0xfffffffc00f08947 */ /* 0x002fea000383ffff */
[----:B------:R-:W-:Y:S05]  /*9fd0*/  BRA `(.L_x_220) ;  /* 0xfffffff000ec7947 */ /* 0x000fea000383ffff */
.L_x_194:
[----:B0-----:R0:W1:Y:S02]  /*9fe0*/  SYNCS.PHASECHK.TRANS64.TRYWAIT P0, [R6+URZ], R5 ;  /* 0x00000005060075a7 */ /* 0x001064000800017f */
[----:B-1----:R-:W-:Y:S05]  /*9ff0*/  @!P0 NANOSLEEP.SYNCS 0x989680 ;  /* 0x009896800000895d */ /* 0x002fea0003900000 */
[----:B------:R-:W1:Y:S02]  /*a000*/  @!P0 SYNCS.PHASECHK.TRANS64 P0, [R6+URZ], R5 ;  /* 0x00000005060085a7 */ /* 0x000e64000800007f */
[----:B-1----:R-:W-:Y:S05]  /*a010*/  @!P0 BRA `(.L_x_194) ;  /* 0xfffffffc00f08947 */ /* 0x002fea000383ffff */
[----:B------:R-:W-:Y:S05]  /*a020*/  BRA `(.L_x_221) ;  /* 0xfffffff000fc7947 */ /* 0x000fea000383ffff */
.L_x_195:
[----:B0-----:R0:W1:Y:S02]  /*a030*/  SYNCS.PHASECHK.TRANS64.TRYWAIT P0, [R9+URZ], R4 ;  /* 0x00000004090075a7 */ /* 0x001064000800017f */
[----:B-1----:R-:W-:Y:S05]  /*a040*/  @!P0 NANOSLEEP.SYNCS 0x989680 ;  /* 0x009896800000895d */ /* 0x002fea0003900000 */
[----:B------:R-:W1:Y:S02]  /*a050*/  @!P0 SYNCS.PHASECHK.TRANS64 P0, [R9+URZ], R4 ;  /* 0x00000004090085a7 */ /* 0x000e64000800007f */
[----:B-1----:R-:W-:Y:S05]  /*a060*/  @!P0 BRA `(.L_x_195) ;  /* 0xfffffffc00f08947 */ /* 0x002fea000383ffff */
[----:B------:R-:W-:Y:S05]  /*a070*/  BRA `(.L_x_222) ;  /* 0xfffffff4000c7947 */ /* 0x000fea000383ffff */
.L_x_196:
[----:B0-----:R0:W1:Y:S02]  /*a080*/  SYNCS.PHASECHK.TRANS64.TRYWAIT P0, [R6+URZ], R5 ;  /* 0x00000005060075a7 */ /* 0x001064000800017f */
[----:B-1----:R-:W-:Y:S05]  /*a090*/  @!P0 NANOSLEEP.SYNCS 0x989680 ;  /* 0x009896800000895d */ /* 0x002fea0003900000 */
[----:B------:R-:W1:Y:S02]  /*a0a0*/  @!P0 SYNCS.PHASECHK.TRANS64 P0, [R6+URZ], R5 ;  /* 0x00000005060085a7 */ /* 0x000e64000800007f */
[----:B-1----:R-:W-:Y:S05]  /*a0b0*/  @!P0 BRA `(.L_x_196) ;  /* 0xfffffffc00f08947 */ /* 0x002fea000383ffff */
[----:B------:R-:W-:Y:S05]  /*a0c0*/  BRA `(.L_x_223) ;  /* 0xfffffff4001c7947 */ /* 0x000fea000383ffff */
.L_x_197:
[----:B0-----:R0:W1:Y:S02]  /*a0d0*/  SYNCS.PHASECHK.TRANS64.TRYWAIT P0, [R9+URZ], R4 ;  /* 0x00000004090075a7 */ /* 0x001064000800017f */
[----:B-1----:R-:W-:Y:S05]  /*a0e0*/  @!P0 NANOSLEEP.SYNCS 0x989680 ;  /* 0x009896800000895d */ /* 0x002fea0003900000 */
[----:B------:R-:W1:Y:S02]  /*a0f0*/  @!P0 SYNCS.PHASECHK.TRANS64 P0, [R9+URZ], R4 ;  /* 0x00000004090085a7 */ /* 0x000e64000800007f */
[----:B-1----:R-:W-:Y:S05]  /*a100*/  @!P0 BRA `(.L_x_197) ;  /* 0xfffffffc00f08947 */ /* 0x002fea000383ffff */
[----:B------:R-:W-:Y:S05]  /*a110*/  BRA `(.L_x_224) ;  /* 0xfffffff4002c7947 */ /* 0x000fea000383ffff */
.L_x_198:
[----:B0-----:R0:W1:Y:S02]  /*a120*/  SYNCS.PHASECHK.TRANS64.TRYWAIT P0, [R6+URZ], R5 ;  /* 0x00000005060075a7 */ /* 0x001064000800017f */
[----:B-1----:R-:W-:Y:S05]  /*a130*/  @!P0 NANOSLEEP.SYNCS 0x989680 ;  /* 0x009896800000895d */ /* 0x002fea0003900000 */
[----:B------:R-:W1:Y:S02]  /*a140*/  @!P0 SYNCS.PHASECHK.TRANS64 P0, [R6+URZ], R5 ;  /* 0x00000005060085a7 */ /* 0x000e64000800007f */
[----:B-1----:R-:W-:Y:S05]  /*a150*/  @!P0 BRA `(.L_x_198) ;  /* 0xfffffffc00f08947 */ /* 0x002fea000383ffff */
[----:B------:R-:W-:Y:S05]  /*a160*/  BRA `(.L_x_225) ;  /* 0xfffffff4003c7947 */ /* 0x000fea000383ffff */
.L_x_199:
[----:B0-----:R0:W1:Y:S02]  /*a170*/  SYNCS.PHASECHK.TRANS64.TRYWAIT P0, [R9+URZ], R4 ;  /* 0x00000004090075a7 */ /* 0x001064000800017f */
[----:B-1----:R-:W-:Y:S05]  /*a180*/  @!P0 NANOSLEEP.SYNCS 0x989680 ;  /* 0x009896800000895d */ /* 0x002fea0003900000 */
[----:B------:R-:W1:Y:S02]  /*a190*/  @!P0 SYNCS.PHASECHK.TRANS64 P0, [R9+URZ], R4 ;  /* 0x00000004090085a7 */ /* 0x000e64000800007f */
[----:B-1----:R-:W-:Y:S05]  /*a1a0*/  @!P0 BRA `(.L_x_199) ;  /* 0xfffffffc00f08947 */ /* 0x002fea000383ffff */
[----:B------:R-:W-:Y:S05]  /*a1b0*/  BRA `(.L_x_226) ;  /* 0xfffffff4004c7947 */ /* 0x000fea000383ffff */
.L_x_200:
[----:B0-----:R0:W1:Y:S02]  /*a1c0*/  SYNCS.PHASECHK.TRANS64.TRYWAIT P0, [R6+URZ], R5 ;  /* 0x00000005060075a7 */ /* 0x001064000800017f */
[----:B-1----:R-:W-:Y:S05]  /*a1d0*/  @!P0 NANOSLEEP.SYNCS 0x989680 ;  /* 0x009896800000895d */ /* 0x002fea0003900000 */
[----:B------:R-:W1:Y:S02]  /*a1e0*/  @!P0 SYNCS.PHASECHK.TRANS64 P0, [R6+URZ], R5 ;  /* 0x00000005060085a7 */ /* 0x000e64000800007f */
[----:B-1----:R-:W-:Y:S05]  /*a1f0*/  @!P0 BRA `(.L_x_200) ;  /* 0xfffffffc00f08947 */ /* 0x002fea000383ffff */
[----:B------:R-:W-:Y:S05]  /*a200*/  BRA `(.L_x_227) ;  /* 0xfffffff4005c7947 */ /* 0x000fea000383ffff */
.L_x_201:
[----:B0-----:R0:W1:Y:S02]  /*a210*/  SYNCS.PHASECHK.TRANS64.TRYWAIT P0, [R9+URZ], R4 ;  /* 0x00000004090075a7 */ /* 0x001064000800017f */
[----:B-1----:R-:W-:Y:S05]  /*a220*/  @!P0 NANOSLEEP.SYNCS 0x989680 ;  /* 0x009896800000895d */ /* 0x002fea0003900000 */
[----:B------:R-:W1:Y:S02]  /*a230*/  @!P0 SYNCS.PHASECHK.TRANS64 P0, [R9+URZ], R4 ;  /* 0x00000004090085a7 */ /* 0x000e64000800007f */
[----:B-1----:R-:W-:Y:S05]  /*a240*/  @!P0 BRA `(.L_x_201) ;  /* 0xfffffffc00f08947 */ /* 0x002fea000383ffff */
[----:B------:R-:W-:Y:S05]  /*a250*/  BRA `(.L_x_228) ;  /* 0xfffffff4006c7947 */ /* 0x000fea000383ffff */
.L_x_202:
[----:B0-----:R0:W1:Y:S02]  /*a260*/  SYNCS.PHASECHK.TRANS64.TRYWAIT P0, [R6+URZ], R5 ;  /* 0x00000005060075a7 */ /* 0x001064000800017f */
[----:B-1----:R-:W-:Y:S05]  /*a270*/  @!P0 NANOSLEEP.SYNCS 0x989680 ;  /* 0x009896800000895d */ /* 0x002fea0003900000 */
[----:B------:R-:W1:Y:S02]  /*a280*/  @!P0 SYNCS.PHASECHK.TRANS64 P0, [R6+URZ], R5 ;  /* 0x00000005060085a7 */ /* 0x000e64000800007f */
[----:B-1----:R-:W-:Y:S05]  /*a290*/  @!P0 BRA `(.L_x_202) ;  /* 0xfffffffc00f08947 */ /* 0x002fea000383ffff */
[----:B------:R-:W-:Y:S05]  /*a2a0*/  BRA `(.L_x_229) ;  /* 0xfffffff4007c7947 */ /* 0x000fea000383ffff */
.L_x_203:
[----:B0-----:R0:W1:Y:S02]  /*a2b0*/  SYNCS.PHASECHK.TRANS64.TRYWAIT P0, [R9+URZ], R4 ;  /* 0x00000004090075a7 */ /* 0x001064000800017f */
[----:B-1----:R-:W-:Y:S05]  /*a2c0*/  @!P0 NANOSLEEP.SYNCS 0x989680 ;  /* 0x009896800000895d */ /* 0x002fea0003900000 */
[----:B------:R-:W1:Y:S02]  /*a2d0*/  @!P0 SYNCS.PHASECHK.TRANS64 P0, [R9+URZ], R4 ;  /* 0x00000004090085a7 */ /* 0x000e64000800007f */
[----:B-1----:R-:W-:Y:S05]  /*a2e0*/  @!P0 BRA `(.L_x_203) ;  /* 0xfffffffc00f08947 */ /* 0x002fea000383ffff */
[----:B------:R-:W-:Y:S05]  /*a2f0*/  BRA `(.L_x_230) ;  /* 0xfffffff4008c7947 */ /* 0x000fea000383ffff */
.L_x_204:
[----:B0-----:R0:W1:Y:S02]  /*a300*/  SYNCS.PHASECHK.TRANS64.TRYWAIT P0, [R6+URZ], R5 ;  /* 0x00000005060075a7 */ /* 0x001064000800017f */
[----:B-1----:R-:W-:Y:S05]  /*a310*/  @!P0 NANOSLEEP.SYNCS 0x989680 ;  /* 0x009896800000895d */ /* 0x002fea0003900000 */
[----:B------:R-:W1:Y:S02]  /*a320*/  @!P0 SYNCS.PHASECHK.TRANS64 P0, [R6+URZ], R5 ;  /* 0x00000005060085a7 */ /* 0x000e64000800007f */
[----:B-1----:R-:W-:Y:S05]  /*a330*/  @!P0 BRA `(.L_x_204) ;  /* 0xfffffffc00f08947 */ /* 0x002fea000383ffff */
[----:B------:R-:W-:Y:S05]  /*a340*/  BRA `(.L_x_231) ;  /* 0xfffffff4009c7947 */ /* 0x000fea000383ffff */
.L_x_205:
[----:B0-----:R0:W1:Y:S02]  /*a350*/  SYNCS.PHASECHK.TRANS64.TRYWAIT P0, [R9+URZ], R4 ;  /* 0x00000004090075a7 */ /* 0x001064000800017f */
[----:B-1----:R-:W-:Y:S05]  /*a360*/  @!P0 NANOSLEEP.SYNCS 0x989680 ;  /* 0x009896800000895d */ /* 0x002fea0003900000 */
[----:B------:R-:W1:Y:S02]  /*a370*/  @!P0 SYNCS.PHASECHK.TRANS64 P0, [R9+URZ], R4 ;  /* 0x00000004090085a7 */ /* 0x000e64000800007f */
[----:B-1----:R-:W-:Y:S05]  /*a380*/  @!P0 BRA `(.L_x_205) ;  /* 0xfffffffc00f08947 */ /* 0x002fea000383ffff */
[----:B------:R-:W-:Y:S05]  /*a390*/  BRA `(.L_x_232) ;  /* 0xfffffff400ac7947 */ /* 0x000fea000383ffff */
.L_x_206:
[----:B0-----:R0:W1:Y:S02]  /*a3a0*/  SYNCS.PHASECHK.TRANS64.TRYWAIT P0, [R6+URZ], R5 ;  /* 0x00000005060075a7 */ /* 0x001064000800017f */
[----:B-1----:R-:W-:Y:S05]  /*a3b0*/  @!P0 NANOSLEEP.SYNCS 0x989680 ;  /* 0x009896800000895d */ /* 0x002fea0003900000 */
[----:B------:R-:W1:Y:S02]  /*a3c0*/  @!P0 SYNCS.PHASECHK.TRANS64 P0, [R6+URZ], R5 ;  /* 0x00000005060085a7 */ /* 0x000e64000800007f */
[----:B-1----:R-:W-:Y:S05]  /*a3d0*/  @!P0 BRA `(.L_x_206) ;  /* 0xfffffffc00f08947 */ /* 0x002fea000383ffff */
[----:B------:R-:W-:Y:S05]  /*a3e0*/  BRA `(.L_x_233) ;  /* 0xfffffff400bc7947 */ /* 0x000fea000383ffff */
.L_x_207:
[----:B0-----:R0:W1:Y:S02]  /*a3f0*/  SYNCS.PHASECHK.TRANS64.TRYWAIT P0, [R9+URZ], R4 ;  /* 0x00000004090075a7 */ /* 0x001064000800017f */
[----:B-1----:R-:W-:Y:S05]  /*a400*/  @!P0 NANOSLEEP.SYNCS 0x989680 ;  /* 0x009896800000895d */ /* 0x002fea0003900000 */
[----:B------:R-:W1:Y:S02]  /*a410*/  @!P0 SYNCS.PHASECHK.TRANS64 P0, [R9+URZ], R4 ;  /* 0x00000004090085a7 */ /* 0x000e64000800007f */
[----:B-1----:R-:W-:Y:S05]  /*a420*/  @!P0 BRA `(.L_x_207) ;  /* 0xfffffffc00f08947 */ /* 0x002fea000383ffff */
[----:B------:R-:W-:Y:S05]  /*a430*/  BRA `(.L_x_234) ;  /* 0xfffffff400cc7947 */ /* 0x000fea000383ffff */
.L_x_208:
[----:B0-----:R0:W1:Y:S02]  /*a440*/  SYNCS.PHASECHK.TRANS64.TRYWAIT P0, [R6+URZ], R5 ;  /* 0x00000005060075a7 */ /* 0x001064000800017f */
[----:B-1----:R-:W-:Y:S05]  /*a450*/  @!P0 NANOSLEEP.SYNCS 0x989680 ;  /* 0x009896800000895d */ /* 0x002fea0003900000 */
[----:B------:R-:W1:Y:S02]  /*a460*/  @!P0 SYNCS.PHASECHK.TRANS64 P0, [R6+URZ], R5 ;  /* 0x00000005060085a7 */ /* 0x000e64000800007f */
[----:B-1----:R-:W-:Y:S05]  /*a470*/  @!P0 BRA `(.L_x_208) ;  /* 0xfffffffc00f08947 */ /* 0x002fea000383ffff */
[----:B------:R-:W-:Y:S05]  /*a480*/  BRA `(.L_x_235) ;  /* 0xfffffff400d47947 */ /* 0x000fea000383ffff */
.L_x_236:
[----:B------:R-:W-:-:S00]  /*a490*/  BRA `(.L_x_236) ;  /* 0xfffffffc00fc7947 */ /* 0x000fc0000383ffff */
[----:B------:R-:W-:-:S00]  /*a4a0*/  NOP ;  /* 0x0000000000007918 */ /* 0x000fc00000000000 */
        /* <DEDUP_REMOVED lines=13> */
.L_x_237:


//--------------------- .nv.shared._ZN7cutlass13device_kernelINS_4gemm6kernel13GemmUniversalIN4cute5tupleIJiiiiEEENS1_10collective13CollectiveMmaINS1_37MainloopSm90TmaGmmaWarpSpecializedFP8ILi18ENS5_IJNS4_1CILi4EEENSA_ILi2EEENSA_ILi1EEEEEENS1_32KernelTmaWarpSpecializedPingpongEEENS5_IJNSA_ILi64EEENSA_ILi128EEESH_EEENS_12float_e5m2_tENS5_IJlSD_lEEESK_SL_NS4_8TiledMMAINS4_8MMA_AtomIJNS4_4SM904GMMA31MMA_64x128x32_F32E5M2E5M2_SS_TNILNSP_7ScaleInE1ELSR_1EEEEEENS4_6LayoutINS5_IJSD_SD_SD_EEENS5_IJNSA_ILi0EEESW_SW_EEEEENS5_IJNS4_10UnderscoreESZ_SZ_EEEEENS4_23SM90_TMA_LOAD_MULTICASTENS4_14ComposedLayoutINS4_7SwizzleILi2ELi4ELi3EEENS4_18smem_ptr_flag_bitsILi8EEENSU_INS5_IJNSA_ILi8EEESH_EEENS5_IJSH_SD_EEEEEEEvNS4_8identityES12_S1C_vS1D_EENS_8epilogue10collective6detail29Sm90TmaWarpSpecializedAdapterINS1G_15DefaultEpilogueISK_SL_SL_NS1F_6thread17LinearCombinationISK_Li1EffLNS1K_9ScaleType4KindE0ELNS_15FloatRoundStyleE2ESK_EENS1_15EpilogueDefaultEEEEEvvEEEEvNT_6ParamsE --------------------------
	.section	.nv.shared._ZN7cutlass13device_kernelINS_4gemm6kernel13GemmUniversalIN4cute5tupleIJiiiiEEENS1_10collective13CollectiveMmaINS1_37MainloopSm90TmaGmmaWarpSpecializedFP8ILi18ENS5_IJNS4_1CILi4EEENSA_ILi2EEENSA_ILi1EEEEEENS1_32KernelTmaWarpSpecializedPingpongEEENS5_IJNSA_ILi64EEENSA_ILi128EEESH_EEENS_12float_e5m2_tENS5_IJlSD_lEEESK_SL_NS4_8TiledMMAINS4_8MMA_AtomIJNS4_4SM904GMMA31MMA_64x128x32_F32E5M2E5M2_SS_TNILNSP_7ScaleInE1ELSR_1EEEEEENS4_6LayoutINS5_IJSD_SD_SD_EEENS5_IJNSA_ILi0EEESW_SW_EEEEENS5_IJNS4_10UnderscoreESZ_SZ_EEEEENS4_23SM90_TMA_LOAD_MULTICASTENS4_14ComposedLayoutINS4_7SwizzleILi2ELi4ELi3EEENS4_18smem_ptr_flag_bitsILi8EEENSU_INS5_IJNSA_ILi8EEESH_EEENS5_IJSH_SD_EEEEEEEvNS4_8identityES12_S1C_vS1D_EENS_8epilogue10collective6detail29Sm90TmaWarpSpecializedAdapterINS1G_15DefaultEpilogueISK_SL_SL_NS1F_6thread17LinearCombinationISK_Li1EffLNS1K_9ScaleType4KindE0ELNS_15FloatRoundStyleE2ESK_EENS1_15EpilogueDefaultEEEEEvvEEEEvNT_6ParamsE,"aw",@nobits
	.sectionflags	@""
	.align	16
	.zero		1024


//--------------------- .nv.shared.reserved.0     --------------------------
	.section	.nv.shared.reserved.0,"aw",@nobits
	.weak		__nv_reservedSMEM_offset_0_alias
	.size		__nv_reservedSMEM_offset_0_alias, 0, 0
	.other		__nv_reservedSMEM_offset_0_alias,@"STO_CUDA_RESERVED_SHARED STV_DEFAULT"
__nv_reservedSMEM_offset_0_alias:
	.zero		0


//--------------------- .nv.global                --------------------------
	.section	.nv.global,"aw",@nobits
.nv.global:
	.type		_ZN40_INTERNAL_b05331c3_4_k_cu_410f8009_188624cute1_E,@object
	.size		_ZN40_INTERNAL_b05331c3_4_k_cu_410f8009_188624cute1_E,(_ZN40_INTERNAL_b05331c3_4_k_cu_410f8009_188624cuda3std3__45__cpo6cbeginE - _ZN40_INTERNAL_b05331c3_4_k_cu_410f8009_188624cute1_E)
_ZN40_INTERNAL_b05331c3_4_k_cu_410f8009_188624cute1_E:
	.zero		1
	.type		_ZN40_INTERNAL_b05331c3_4_k_cu_410f8009_188624cuda3std3__45__cpo6cbeginE,@object
	.size		_ZN40_INTERNAL_b05331c3_4_k_cu_410f8009_188624cuda3std3__45__cpo6cbeginE,(_ZN40_INTERNAL_b05331c3_4_k_cu_410f8009_188624cuda3std3__48in_placeE - _ZN40_INTERNAL_b05331c3_4_k_cu_410f8009_188624cuda3std3__45__cpo6cbeginE)
_ZN40_INTERNAL_b05331c3_4_k_cu_410f8009_188624cuda3std3__45__cpo6cbeginE:
	.zero		1
	.type		_ZN40_INTERNAL_b05331c3_4_k_cu_410f8009_188624cuda3std3__48in_placeE,@object
	.size		_ZN40_INTERNAL_b05331c3_4_k_cu_410f8009_188624cuda3std3__48in_placeE,(_ZN40_INTERNAL_b05331c3_4_k_cu_410f8009_188624cuda3std6ranges3__45__cpo9iter_moveE - _ZN40_INTERNAL_b05331c3_4_k_cu_410f8009_188624cuda3std3__48in_placeE)
_ZN40_INTERNAL_b05331c3_4_k_cu_410f8009_188624cuda3std3__48in_placeE:
	.zero		1
	.type		_ZN40_INTERNAL_b05331c3_4_k_cu_410f8009_188624cuda3std6ranges3__45__cpo9iter_moveE,@object
	.size		_ZN40_INTERNAL_b05331c3_4_k_cu_410f8009_188624cuda3std6ranges3__45__cpo9iter_moveE,(_ZN40_INTERNAL_b05331c3_4_k_cu_410f8009_188624cuda3std3__45__cpo5beginE - _ZN40_INTERNAL_b05331c3_4_k_cu_410f8009_188624cuda3std6ranges3__45__cpo9iter_moveE)
_ZN40_INTERNAL_b05331c3_4_k_cu_410f8009_188624cuda3std6ranges3__45__cpo9iter_moveE:
	.zero		1
	.type		_ZN40_INTERNAL_b05331c3_4_k_cu_410f8009_188624cuda3std3__45__cpo5beginE,@object
	.size		_ZN40_INTERNAL_b05331c3_4_k_cu_410f8009_188624cuda3std3__45__cpo5beginE,(_ZN40_INTERNAL_b05331c3_4_k_cu_410f8009_188624cuda3std3__442_GLOBAL__N__b05331c3_4_k_cu_410f8009_188626ignoreE - _ZN40_INTERNAL_b05331c3_4_k_cu_410f8009_188624cuda3std3__45__cpo5beginE)
_ZN40_INTERNAL_b05331c3_4_k_cu_410f8009_188624cuda3std3__45__cpo5beginE:
	.zero		1
	.type		_ZN40_INTERNAL_b05331c3_4_k_cu_410f8009_188624cuda3std3__442_GLOBAL__N__b05331c3_4_k_cu_410f8009_188626ignoreE,@object
	.size		_ZN40_INTERNAL_b05331c3_4_k_cu_410f8009_188624cuda3std3__442_GLOBAL__N__b05331c3_4_k_cu_410f8009_188626ignoreE,(_ZN40_INTERNAL_b05331c3_4_k_cu_410f8009_188624cute7productE - _ZN40_INTERNAL_b05331c3_4_k_cu_410f8009_188624cuda3std3__442_GLOBAL__N__b05331c3_4_k_cu_410f8009_188626ignoreE)
_ZN40_INTERNAL_b05331c3_4_k_cu_410f8009_188624cuda3std3__442_GLOBAL__N__b05331c3_4_k_cu_410f8009_188626ignoreE:
	.zero		1
	.type		_ZN40_INTERNAL_b05331c3_4_k_cu_410f8009_188624cute7productE,@object
	.size		_ZN40_INTERNAL_b05331c3_4_k_cu_410f8009_188624cute7productE,(_ZN40_INTERNAL_b05331c3_4_k_cu_410f8009_188624cuda3std3__45__cpo3endE - _ZN40_INTERNAL_b05331c3_4_k_cu_410f8009_188624cute7productE)
_ZN40_INTERNAL_b05331c3_4_k_cu_410f8009_188624cute7productE:
	.zero		1
	.type		_ZN40_INTERNAL_b05331c3_4_k_cu_410f8009_188624cuda3std3__45__cpo3endE,@object
	.size		_ZN40_INTERNAL_b05331c3_4_k_cu_410f8009_188624cuda3std3__45__cpo3endE,(_ZN40_INTERNAL_b05331c3_4_k_cu_410f8009_188624cuda3std3__419piecewise_constructE - _ZN40_INTERNAL_b05331c3_4_k_cu_410f8009_188624cuda3std3__45__cpo3endE)
_ZN40_INTERNAL_b05331c3_4_k_cu_410f8009_188624cuda3std3__45__cpo3endE:
	.zero		1
	.type		_ZN40_INTERNAL_b05331c3_4_k_cu_410f8009_188624cuda3std3__419piecewise_constructE,@object
	.size		_ZN40_INTERNAL_b05331c3_4_k_cu_410f8009_188624cuda3std3__419piecewise_constructE,(_ZN40_INTERNAL_b05331c3_4_k_cu_410f8009_188624cuda3std3__45__cpo4cendE - _ZN40_INTERNAL_b05331c3_4_k_cu_410f8009_188624cuda3std3__419piecewise_constructE)
_ZN40_INTERNAL_b05331c3_4_k_cu_410f8009_188624cuda3std3__419piecewise_constructE:
	.zero		1
	.type		_ZN40_INTERNAL_b05331c3_4_k_cu_410f8009_188624cuda3std3__45__cpo4cendE,@object
	.size		_ZN40_INTERNAL_b05331c3_4_k_cu_410f8009_188624cuda3std3__45__cpo4cendE,(_ZN40_INTERNAL_b05331c3_4_k_cu_410f8009_188624cuda3std6ranges3__45__cpo4swapE - _ZN40_INTERNAL_b05331c3_4_k_cu_410f8009_188624cuda3std3__45__cpo4cendE)
_ZN40_INTERNAL_b05331c3_4_k_cu_410f8009_188624cuda3std3__45__cpo4cendE:
	.zero		1
	.type		_ZN40_INTERNAL_b05331c3_4_k_cu_410f8009_188624cuda3std6ranges3__45__cpo4swapE,@object
	.size		_ZN40_INTERNAL_b05331c3_4_k_cu_410f8009_188624cuda3std6ranges3__45__cpo4swapE,(.L_7 - _ZN40_INTERNAL_b05331c3_4_k_cu_410f8009_188624cuda3std6ranges3__45__cpo4swapE)
_ZN40_INTERNAL_b05331c3_4_k_cu_410f8009_188624cuda3std6ranges3__45__cpo4swapE:
	.zero		1
.L_7:


//--------------------- .nv.constant0._ZN7cutlass13device_kernelINS_4gemm6kernel13GemmUniversalIN4cute5tupleIJiiiiEEENS1_10collective13CollectiveMmaINS1_37MainloopSm90TmaGmmaWarpSpecializedFP8ILi18ENS5_IJNS4_1CILi4EEENSA_ILi2EEENSA_ILi1EEEEEENS1_32KernelTmaWarpSpecializedPingpongEEENS5_IJNSA_ILi64EEENSA_ILi128EEESH_EEENS_12float_e5m2_tENS5_IJlSD_lEEESK_SL_NS4_8TiledMMAINS4_8MMA_AtomIJNS4_4SM904GMMA31MMA_64x128x32_F32E5M2E5M2_SS_TNILNSP_7ScaleInE1ELSR_1EEEEEENS4_6LayoutINS5_IJSD_SD_SD_EEENS5_IJNSA_ILi0EEESW_SW_EEEEENS5_IJNS4_10UnderscoreESZ_SZ_EEEEENS4_23SM90_TMA_LOAD_MULTICASTENS4_14ComposedLayoutINS4_7SwizzleILi2ELi4ELi3EEENS4_18smem_ptr_flag_bitsILi8EEENSU_INS5_IJNSA_ILi8EEESH_EEENS5_IJSH_SD_EEEEEEEvNS4_8identityES12_S1C_vS1D_EENS_8epilogue10collective6detail29Sm90TmaWarpSpecializedAdapterINS1G_15DefaultEpilogueISK_SL_SL_NS1F_6thread17LinearCombinationISK_Li1EffLNS1K_9ScaleType4KindE0ELNS_15FloatRoundStyleE2ESK_EENS1_15EpilogueDefaultEEEEEvvEEEEvNT_6ParamsE --------------------------
	.section	.nv.constant0._ZN7cutlass13device_kernelINS_4gemm6kernel13GemmUniversalIN4cute5tupleIJiiiiEEENS1_10collective13CollectiveMmaINS1_37MainloopSm90TmaGmmaWarpSpecializedFP8ILi18ENS5_IJNS4_1CILi4EEENSA_ILi2EEENSA_ILi1EEEEEENS1_32KernelTmaWarpSpecializedPingpongEEENS5_IJNSA_ILi64EEENSA_ILi128EEESH_EEENS_12float_e5m2_tENS5_IJlSD_lEEESK_SL_NS4_8TiledMMAINS4_8MMA_AtomIJNS4_4SM904GMMA31MMA_64x128x32_F32E5M2E5M2_SS_TNILNSP_7ScaleInE1ELSR_1EEEEEENS4_6LayoutINS5_IJSD_SD_SD_EEENS5_IJNSA_ILi0EEESW_SW_EEEEENS5_IJNS4_10UnderscoreESZ_SZ_EEEEENS4_23SM90_TMA_LOAD_MULTICASTENS4_14ComposedLayoutINS4_7SwizzleILi2ELi4ELi3EEENS4_18smem_ptr_flag_bitsILi8EEENSU_INS5_IJNSA_ILi8EEESH_EEENS5_IJSH_SD_EEEEEEEvNS4_8identityES12_S1C_vS1D_EENS_8epilogue10collective6detail29Sm90TmaWarpSpecializedAdapterINS1G_15DefaultEpilogueISK_SL_SL_NS1F_6thread17LinearCombinationISK_Li1EffLNS1K_9ScaleType4KindE0ELNS_15FloatRoundStyleE2ESK_EENS1_15EpilogueDefaultEEEEEvvEEEEvNT_6ParamsE,"a",@progbits
	.sectionflags	@""
	.align	4
.nv.constant0._ZN7cutlass13device_kernelINS_4gemm6kernel13GemmUniversalIN4cute5tupleIJiiiiEEENS1_10collective13CollectiveMmaINS1_37MainloopSm90TmaGmmaWarpSpecializedFP8ILi18ENS5_IJNS4_1CILi4EEENSA_ILi2EEENSA_ILi1EEEEEENS1_32KernelTmaWarpSpecializedPingpongEEENS5_IJNSA_ILi64EEENSA_ILi128EEESH_EEENS_12float_e5m2_tENS5_IJlSD_lEEESK_SL_NS4_8TiledMMAINS4_8MMA_AtomIJNS4_4SM904GMMA31MMA_64x128x32_F32E5M2E5M2_SS_TNILNSP_7ScaleInE1ELSR_1EEEEEENS4_6LayoutINS5_IJSD_SD_SD_EEENS5_IJNSA_ILi0EEESW_SW_EEEEENS5_IJNS4_10UnderscoreESZ_SZ_EEEEENS4_23SM90_TMA_LOAD_MULTICASTENS4_14ComposedLayoutINS4_7SwizzleILi2ELi4ELi3EEENS4_18smem_ptr_flag_bitsILi8EEENSU_INS5_IJNSA_ILi8EEESH_EEENS5_IJSH_SD_EEEEEEEvNS4_8identityES12_S1C_vS1D_EENS_8epilogue10collective6detail29Sm90TmaWarpSpecializedAdapterINS1G_15DefaultEpilogueISK_SL_SL_NS1F_6thread17LinearCombinationISK_Li1EffLNS1K_9ScaleType4KindE0ELNS_15FloatRoundStyleE2ESK_EENS1_15EpilogueDefaultEEEEEvvEEEEvNT_6ParamsE:
	.zero		1664


//--------------------- SYMBOLS --------------------------

	.type		.nv.reservedSmem.offset0,@object
	.size		.nv.reservedSmem.offset0,0x4
